// auto-generated by cutlass_sweep.gemm — config: {"arch": "sm_90", "cluster_m": 1, "cluster_n": 1, "dtype": "fp16", "dtype_b": "fp16", "layout": "tn", "stages": 0, "tile_k": 64, "tile_m": 128, "tile_n": 256}
#include "cutlass/cutlass.h"
#include "cutlass/gemm/collective/collective_builder.hpp"
#include "cutlass/gemm/device/gemm_universal_adapter.h"
#include "cutlass/gemm/kernel/gemm_universal.hpp"
#include "cutlass/epilogue/collective/collective_builder.hpp"

using ElemA = cutlass::half_t;
using ElemB = cutlass::half_t;
using ElemCD = cutlass::half_t;
using Acc  = float;
using TileShape    = cute::Shape<cute::_128, cute::_256, cute::_64>;
using ClusterShape = cute::Shape<cute::_1, cute::_1, cute::_1>;

using CollectiveEpilogue = typename cutlass::epilogue::collective::CollectiveBuilder<
    cutlass::arch::Sm90, cutlass::arch::OpClassTensorOp,
    TileShape, ClusterShape,
    cutlass::epilogue::collective::EpilogueTileAuto,
    Acc, Acc,
    ElemCD, cutlass::layout::RowMajor, 128 / cutlass::sizeof_bits<ElemCD>::value,
    ElemCD, cutlass::layout::RowMajor, 128 / cutlass::sizeof_bits<ElemCD>::value,
    cutlass::epilogue::collective::EpilogueScheduleAuto
  >::CollectiveOp;

using CollectiveMainloop = typename cutlass::gemm::collective::CollectiveBuilder<
    cutlass::arch::Sm90, cutlass::arch::OpClassTensorOp,
    ElemA, cutlass::layout::ColumnMajor, 128 / cutlass::sizeof_bits<ElemA>::value,
    ElemB, cutlass::layout::RowMajor, 128 / cutlass::sizeof_bits<ElemB>::value,
    Acc,
    TileShape, ClusterShape,
    cutlass::gemm::collective::StageCountAutoCarveout<static_cast<int>(sizeof(typename CollectiveEpilogue::SharedStorage))>,
    cutlass::gemm::collective::KernelScheduleAuto
  >::CollectiveOp;

using GemmKernel = cutlass::gemm::kernel::GemmUniversal<
    cute::Shape<int,int,int,int>,
    CollectiveMainloop,
    CollectiveEpilogue
>;
using Gemm = cutlass::gemm::device::GemmUniversalAdapter<GemmKernel>;

// Force the device kernel symbol into the cubin without needing a host main.
auto* _anchor = &cutlass::device_kernel<GemmKernel>;


// ===== COMPILED SASS (sm_90a) =====

	.target	sm_90a

	.elftype	@"ET_EXEC"


//--------------------- .note.nv.tkinfo           --------------------------
	.section	.note.nv.tkinfo,"",@"SHT_NOTE"
	.sectionflags	@"SHF_NOTE_NV_TKINFO"
	.tkinfo
        /*0018*/ 	.word	0x00000002
        /*0030*/ 	.string	""
        /*0030*/ 	.string	"ptxas"
        /*0030*/ 	.string	"Cuda compilation tools, release 13.0, V13.0.88"
        /*0030*/ 	.string	"Build cuda_13.0.r13.0/compiler.36424714_0"
        /*0030*/ 	.string	"-arch sm_90a -m 64 "



//--------------------- .note.nv.cuinfo           --------------------------
	.section	.note.nv.cuinfo,"",@"SHT_NOTE"
	.sectionflags	@"SHF_NOTE_NV_CUINFO"
        /*0018*/ 	.short	0x0002
        /*001a*/ 	.short	0x005a
        /*001c*/ 	.short	0x0082
	.zero		2


//--------------------- .nv.info                  --------------------------
	.section	.nv.info,"",@"SHT_CUDA_INFO"
	.align	4


	//----- nvinfo : EIATTR_REGCOUNT
	.align		4
        /*0000*/ 	.byte	0x04, 0x2f
        /*0002*/ 	.short	(.L_15 - .L_14)
	.align		4
.L_14:
        /*0004*/ 	.word	index@(_ZN7cutlass13device_kernelINS_4gemm6kernel13GemmUniversalIN4cute5tupleIJiiiiEEENS1_10collective13CollectiveMmaINS1_34MainloopSm90TmaGmmaWarpSpecializedILi4ENS5_IJNS4_1CILi1EEESB_SB_EEENS1_35KernelTmaWarpSpecializedCooperativeEEENS5_IJNSA_ILi128EEENSA_ILi256EEENSA_ILi64EEEEEENS_6half_tENS5_IJSB_llEEESJ_SK_NS4_8TiledMMAINS4_8MMA_AtomIJNS4_4SM904GMMA26MMA_64x256x16_F32F16F16_SSILNSO_5MajorE1ELSQ_1ELNSO_7ScaleInE1ELSR_1EEEEEENS4_6LayoutINS5_IJNSA_ILi2EEESB_SB_EEENS5_IJSB_NSA_ILi0EEESX_EEEEENS5_IJNS4_10UnderscoreES10_S10_EEEEENS4_13SM90_TMA_LOADENS4_14ComposedLayoutINS4_7SwizzleILi3ELi4ELi3EEENS4_18smem_ptr_flag_bitsILi16EEENSU_INS5_IJSH_NSA_ILi8EEEEEENS5_IJSB_SH_EEEEEEEvNS4_8identityES13_S1D_vS1E_EENS_8epilogue10collective6detail29Sm90TmaWarpSpecializedAdapterINS1H_15DefaultEpilogueISJ_NS5_IJlSB_lEEES1L_NS1G_6thread17LinearCombinationISJ_Li1EffLNS1M_9ScaleType4KindE0ELNS_15FloatRoundStyleE2ESJ_EENS1_15EpilogueDefaultEEEEEvvEEEEvNT_6ParamsE)
        /*0008*/ 	.word	0x000000a8


	//----- nvinfo : EIATTR_FRAME_SIZE
	.align		4
.L_15:
        /*000c*/ 	.byte	0x04, 0x11
        /*000e*/ 	.short	(.L_17 - .L_16)
	.align		4
.L_16:
        /*0010*/ 	.word	index@(_ZN7cutlass13device_kernelINS_4gemm6kernel13GemmUniversalIN4cute5tupleIJiiiiEEENS1_10collective13CollectiveMmaINS1_34MainloopSm90TmaGmmaWarpSpecializedILi4ENS5_IJNS4_1CILi1EEESB_SB_EEENS1_35KernelTmaWarpSpecializedCooperativeEEENS5_IJNSA_ILi128EEENSA_ILi256EEENSA_ILi64EEEEEENS_6half_tENS5_IJSB_llEEESJ_SK_NS4_8TiledMMAINS4_8MMA_AtomIJNS4_4SM904GMMA26MMA_64x256x16_F32F16F16_SSILNSO_5MajorE1ELSQ_1ELNSO_7ScaleInE1ELSR_1EEEEEENS4_6LayoutINS5_IJNSA_ILi2EEESB_SB_EEENS5_IJSB_NSA_ILi0EEESX_EEEEENS5_IJNS4_10UnderscoreES10_S10_EEEEENS4_13SM90_TMA_LOADENS4_14ComposedLayoutINS4_7SwizzleILi3ELi4ELi3EEENS4_18smem_ptr_flag_bitsILi16EEENSU_INS5_IJSH_NSA_ILi8EEEEEENS5_IJSB_SH_EEEEEEEvNS4_8identityES13_S1D_vS1E_EENS_8epilogue10collective6detail29Sm90TmaWarpSpecializedAdapterINS1H_15DefaultEpilogueISJ_NS5_IJlSB_lEEES1L_NS1G_6thread17LinearCombinationISJ_Li1EffLNS1M_9ScaleType4KindE0ELNS_15FloatRoundStyleE2ESJ_EENS1_15EpilogueDefaultEEEEEvvEEEEvNT_6ParamsE)
        /*0014*/ 	.word	0x00000000


	//----- nvinfo : EIATTR_MIN_STACK_SIZE
	.align		4
.L_17:
        /*0018*/ 	.byte	0x04, 0x12
        /*001a*/ 	.short	(.L_19 - .L_18)
	.align		4
.L_18:
        /*001c*/ 	.word	index@(_ZN7cutlass13device_kernelINS_4gemm6kernel13GemmUniversalIN4cute5tupleIJiiiiEEENS1_10collective13CollectiveMmaINS1_34MainloopSm90TmaGmmaWarpSpecializedILi4ENS5_IJNS4_1CILi1EEESB_SB_EEENS1_35KernelTmaWarpSpecializedCooperativeEEENS5_IJNSA_ILi128EEENSA_ILi256EEENSA_ILi64EEEEEENS_6half_tENS5_IJSB_llEEESJ_SK_NS4_8TiledMMAINS4_8MMA_AtomIJNS4_4SM904GMMA26MMA_64x256x16_F32F16F16_SSILNSO_5MajorE1ELSQ_1ELNSO_7ScaleInE1ELSR_1EEEEEENS4_6LayoutINS5_IJNSA_ILi2EEESB_SB_EEENS5_IJSB_NSA_ILi0EEESX_EEEEENS5_IJNS4_10UnderscoreES10_S10_EEEEENS4_13SM90_TMA_LOADENS4_14ComposedLayoutINS4_7SwizzleILi3ELi4ELi3EEENS4_18smem_ptr_flag_bitsILi16EEENSU_INS5_IJSH_NSA_ILi8EEEEEENS5_IJSB_SH_EEEEEEEvNS4_8identityES13_S1D_vS1E_EENS_8epilogue10collective6detail29Sm90TmaWarpSpecializedAdapterINS1H_15DefaultEpilogueISJ_NS5_IJlSB_lEEES1L_NS1G_6thread17LinearCombinationISJ_Li1EffLNS1M_9ScaleType4KindE0ELNS_15FloatRoundStyleE2ESJ_EENS1_15EpilogueDefaultEEEEEvvEEEEvNT_6ParamsE)
        /*0020*/ 	.word	0x00000000
.L_19:


//--------------------- .nv.compat                --------------------------
	.section	.nv.compat,"",@"SHT_CUDA_COMPAT_INFO"
	.align	4
        /*0000*/ 	.byte	0x02, 0x09, 0x01, 0x00, 0x02, 0x02, 0x04, 0x00, 0x02, 0x05, 0x05, 0x00, 0x03, 0x07, 0x01, 0x01
        /*0010*/ 	.byte	0x02, 0x03, 0x01, 0x00, 0x02, 0x06, 0x01, 0x00, 0x04, 0x0b, 0x08, 0x00, 0x00, 0x00, 0x00, 0x00
        /*0020*/ 	.byte	0x00, 0x00, 0x00, 0x00


//--------------------- .nv.info._ZN7cutlass13device_kernelINS_4gemm6kernel13GemmUniversalIN4cute5tupleIJiiiiEEENS1_10collective13CollectiveMmaINS1_34MainloopSm90TmaGmmaWarpSpecializedILi4ENS5_IJNS4_1CILi1EEESB_SB_EEENS1_35KernelTmaWarpSpecializedCooperativeEEENS5_IJNSA_ILi128EEENSA_ILi256EEENSA_ILi64EEEEEENS_6half_tENS5_IJSB_llEEESJ_SK_NS4_8TiledMMAINS4_8MMA_AtomIJNS4_4SM904GMMA26MMA_64x256x16_F32F16F16_SSILNSO_5MajorE1ELSQ_1ELNSO_7ScaleInE1ELSR_1EEEEEENS4_6LayoutINS5_IJNSA_ILi2EEESB_SB_EEENS5_IJSB_NSA_ILi0EEESX_EEEEENS5_IJNS4_10UnderscoreES10_S10_EEEEENS4_13SM90_TMA_LOADENS4_14ComposedLayoutINS4_7SwizzleILi3ELi4ELi3EEENS4_18smem_ptr_flag_bitsILi16EEENSU_INS5_IJSH_NSA_ILi8EEEEEENS5_IJSB_SH_EEEEEEEvNS4_8identityES13_S1D_vS1E_EENS_8epilogue10collective6detail29Sm90TmaWarpSpecializedAdapterINS1H_15DefaultEpilogueISJ_NS5_IJlSB_lEEES1L_NS1G_6thread17LinearCombinationISJ_Li1EffLNS1M_9ScaleType4KindE0ELNS_15FloatRoundStyleE2ESJ_EENS1_15EpilogueDefaultEEEEEvvEEEEvNT_6ParamsE --------------------------
	.section	.nv.info._ZN7cutlass13device_kernelINS_4gemm6kernel13GemmUniversalIN4cute5tupleIJiiiiEEENS1_10collective13CollectiveMmaINS1_34MainloopSm90TmaGmmaWarpSpecializedILi4ENS5_IJNS4_1CILi1EEESB_SB_EEENS1_35KernelTmaWarpSpecializedCooperativeEEENS5_IJNSA_ILi128EEENSA_ILi256EEENSA_ILi64EEEEEENS_6half_tENS5_IJSB_llEEESJ_SK_NS4_8TiledMMAINS4_8MMA_AtomIJNS4_4SM904GMMA26MMA_64x256x16_F32F16F16_SSILNSO_5MajorE1ELSQ_1ELNSO_7ScaleInE1ELSR_1EEEEEENS4_6LayoutINS5_IJNSA_ILi2EEESB_SB_EEENS5_IJSB_NSA_ILi0EEESX_EEEEENS5_IJNS4_10UnderscoreES10_S10_EEEEENS4_13SM90_TMA_LOADENS4_14ComposedLayoutINS4_7SwizzleILi3ELi4ELi3EEENS4_18smem_ptr_flag_bitsILi16EEENSU_INS5_IJSH_NSA_ILi8EEEEEENS5_IJSB_SH_EEEEEEEvNS4_8identityES13_S1D_vS1E_EENS_8epilogue10collective6detail29Sm90TmaWarpSpecializedAdapterINS1H_15DefaultEpilogueISJ_NS5_IJlSB_lEEES1L_NS1G_6thread17LinearCombinationISJ_Li1EffLNS1M_9ScaleType4KindE0ELNS_15FloatRoundStyleE2ESJ_EENS1_15EpilogueDefaultEEEEEvvEEEEvNT_6ParamsE,"",@"SHT_CUDA_INFO"
	.sectionflags	@""
	.align	4


	//----- nvinfo : EIATTR_CUDA_API_VERSION
	.align		4
        /*0000*/ 	.byte	0x04, 0x37
        /*0002*/ 	.short	(.L_21 - .L_20)
.L_20:
        /*0004*/ 	.word	0x00000082


	//----- nvinfo : EIATTR_KPARAM_INFO
	.align		4
.L_21:
        /*0008*/ 	.byte	0x04, 0x17
        /*000a*/ 	.short	(.L_23 - .L_22)
.L_22:
        /*000c*/ 	.word	0x00000000
        /*0010*/ 	.short	0x0000
        /*0012*/ 	.short	0x0070
        /*0014*/ 	.byte	0x00, 0xf0, 0x01, 0x10


	//----- nvinfo : EIATTR_SPARSE_MMA_MASK
	.align		4
.L_23:
        /*0018*/ 	.byte	0x03, 0x50
        /*001a*/ 	.short	0x0000


	//----- nvinfo : EIATTR_MAXREG_COUNT
	.align		4
        /*001c*/ 	.byte	0x03, 0x1b
        /*001e*/ 	.short	0x00a8


	//----- nvinfo : EIATTR_NUM_BARRIERS
	.align		4
        /*0020*/ 	.byte	0x02, 0x4c
        /*0022*/ 	.byte	0x01
	.zero		1


	//----- nvinfo : EIATTR_EXTERNS
	.align		4
        /*0024*/ 	.byte	0x04, 0x0f
        /*0026*/ 	.short	(.L_25 - .L_24)


	//   ....[0]....
	.align		4
.L_24:
        /*0028*/ 	.word	index@(__assertfail)


	//----- nvinfo : EIATTR_MERCURY_ISA_VERSION
	.align		4
.L_25:
        /*002c*/ 	.byte	0x03, 0x5f
        /*002e*/ 	.short	0x0101


	//----- nvinfo : EIATTR_INT_WARP_WIDE_INSTR_OFFSETS
	.align		4
        /*0030*/ 	.byte	0x04, 0x31
        /*0032*/ 	.short	(.L_27 - .L_26)


	//   ....[0]....
.L_26:
        /*0034*/ 	.word	0x000003b0


	//   ....[1]....
        /*0038*/ 	.word	0x000003e0


	//   ....[2]....
        /*003c*/ 	.word	0x000004c0


	//----- nvinfo : EIATTR_COOP_GROUP_MASK_REGIDS
	.align		4
.L_27:
        /*0040*/ 	.byte	0x04, 0x29
        /*0042*/ 	.short	(.L_29 - .L_28)


	//   ....[0]....
.L_28:
        /*0044*/ 	.word	0xffffffff


	//   ....[1]....
        /*0048*/ 	.word	0xffffffff


	//   ....[2]....
        /*004c*/ 	.word	0xffffffff


	//   ....[3]....
        /*0050*/ 	.word	0xffffffff


	//   ....[4]....
        /*0054*/ 	.word	0xffffffff


	//----- nvinfo : EIATTR_COOP_GROUP_INSTR_OFFSETS
	.align		4
.L_29:
        /*0058*/ 	.byte	0x04, 0x28
        /*005a*/ 	.short	(.L_31 - .L_30)


	//   ....[0]....
.L_30:
        /*005c*/ 	.word	0x00000060


	//   ....[1]....
        /*0060*/ 	.word	0x00000070


	//   ....[2]....
        /*0064*/ 	.word	0x00000130


	//   ....[3]....
        /*0068*/ 	.word	0x000002c0


	//   ....[4]....
        /*006c*/ 	.word	0x00000f70


	//----- nvinfo : EIATTR_REG_RECONFIG
	.align		4
.L_31:
        /*0070*/ 	.byte	0x01, 0x54
	.zero		2


	//----- nvinfo : EIATTR_SYSCALL_OFFSETS
	.align		4
        /*0074*/ 	.byte	0x04, 0x46
        /*0076*/ 	.short	(.L_33 - .L_32)


	//   ....[0]....
.L_32:
        /*0078*/ 	.word	0x00001130


	//----- nvinfo : EIATTR_MBARRIER_INSTR_OFFSETS
	.align		4
.L_33:
        /*007c*/ 	.byte	0x04, 0x39
        /*007e*/ 	.short	(.L_35 - .L_34)


	//   ....[0]....
.L_34:
        /*0080*/ 	.word	0x00000230
        /*0084*/ 	.word	0x000000ff
        /*0088*/ 	.word	0x00000000
        /*008c*/ 	.short	0x0100
        /*008e*/ 	.byte	0x08
	.zero		1


	//   ....[1]....
        /*0090*/ 	.word	0x00000240
        /*0094*/ 	.word	0x000000ff
        /*0098*/ 	.word	0x00000020
        /*009c*/ 	.short	0x0100
        /*009e*/ 	.byte	0x08
	.zero		1


	//   ....[2]....
        /*00a0*/ 	.word	0x00000250
        /*00a4*/ 	.word	0x000000ff
        /*00a8*/ 	.word	0x00000008
        /*00ac*/ 	.short	0x0100
        /*00ae*/ 	.byte	0x08
	.zero		1


	//   ....[3]....
        /*00b0*/ 	.word	0x00000260
        /*00b4*/ 	.word	0x000000ff
        /*00b8*/ 	.word	0x00000028
        /*00bc*/ 	.short	0x0100
        /*00be*/ 	.byte	0x08
	.zero		1


	//   ....[4]....
        /*00c0*/ 	.word	0x00000270
        /*00c4*/ 	.word	0x000000ff
        /*00c8*/ 	.word	0x00000010
        /*00cc*/ 	.short	0x0100
        /*00ce*/ 	.byte	0x08
	.zero		1


	//   ....[5]....
        /*00d0*/ 	.word	0x00000280
        /*00d4*/ 	.word	0x000000ff
        /*00d8*/ 	.word	0x00000030
        /*00dc*/ 	.short	0x0100
        /*00de*/ 	.byte	0x08
	.zero		1


	//   ....[6]....
        /*00e0*/ 	.word	0x00000290
        /*00e4*/ 	.word	0x000000ff
        /*00e8*/ 	.word	0x00000018
        /*00ec*/ 	.short	0x0100
        /*00ee*/ 	.byte	0x08
	.zero		1


	//   ....[7]....
        /*00f0*/ 	.word	0x000002a0
        /*00f4*/ 	.word	0x000000ff
        /*00f8*/ 	.word	0x00000038
        /*00fc*/ 	.short	0x0100
        /*00fe*/ 	.byte	0x08
	.zero		1


	//   ....[8]....
        /*0100*/ 	.word	0x00000530
        /*0104*/ 	.word	0x000000ff
        /*0108*/ 	.word	0x00000050
        /*010c*/ 	.short	0x0100
        /*010e*/ 	.byte	0x06
	.zero		1


	//   ....[9]....
        /*0110*/ 	.word	0x00000590
        /*0114*/ 	.word	0x000000ff
        /*0118*/ 	.word	0x00000058
        /*011c*/ 	.short	0x0100
        /*011e*/ 	.byte	0x06
	.zero		1


	//   ....[10]....
        /*0120*/ 	.word	0x000011b0
        /*0124*/ 	.word	0x00000003
        /*0128*/ 	.word	0x00000000
        /*012c*/ 	.short	0x010a
        /*012e*/ 	.byte	0x3f
	.zero		1


	//   ....[11]....
        /*0130*/ 	.word	0x000011f0
        /*0134*/ 	.word	0x00000003
        /*0138*/ 	.word	0x00000000
        /*013c*/ 	.short	0x010a
        /*013e*/ 	.byte	0x3f
	.zero		1


	//   ....[12]....
        /*0140*/ 	.word	0x000015b0
        /*0144*/ 	.word	0x000000ff
        /*0148*/ 	.word	0x00000000
        /*014c*/ 	.short	0x010a
        /*014e*/ 	.byte	0x07
	.zero		1


	//   ....[13]....
        /*0150*/ 	.word	0x000015f0
        /*0154*/ 	.word	0x000000ff
        /*0158*/ 	.word	0x00000000
        /*015c*/ 	.short	0x010a
        /*015e*/ 	.byte	0x07
	.zero		1


	//   ....[14]....
        /*0160*/ 	.word	0x00001880
        /*0164*/ 	.word	0x000000ff
        /*0168*/ 	.word	0x00000000
        /*016c*/ 	.short	0x0101
        /*016e*/ 	.byte	0x07
	.zero		1


	//   ....[15]....
        /*0170*/ 	.word	0x00001a60
        /*0174*/ 	.word	0x000000ff
        /*0178*/ 	.word	0x00000000
        /*017c*/ 	.short	0x0101
        /*017e*/ 	.byte	0x04
	.zero		1


	//   ....[16]....
        /*0180*/ 	.word	0x0000a930
        /*0184*/ 	.word	0x0000000c
        /*0188*/ 	.word	0x00000020
        /*018c*/ 	.short	0x010a
        /*018e*/ 	.byte	0x3f
	.zero		1


	//   ....[17]....
        /*0190*/ 	.word	0x0000ae40
        /*0194*/ 	.word	0x00000005
        /*0198*/ 	.word	0x00000058
        /*019c*/ 	.short	0x0101
        /*019e*/ 	.byte	0x3f
	.zero		1


	//   ....[18]....
        /*01a0*/ 	.word	0x0000b540
        /*01a4*/ 	.word	0x00000007
        /*01a8*/ 	.word	0x00000000
        /*01ac*/ 	.short	0x010a
        /*01ae*/ 	.byte	0x3f
	.zero		1


	//   ....[19]....
        /*01b0*/ 	.word	0x0000b5c0
        /*01b4*/ 	.word	0x00000006
        /*01b8*/ 	.word	0x00000000
        /*01bc*/ 	.short	0x010a
        /*01be*/ 	.byte	0x3f
	.zero		1


	//   ....[20]....
        /*01c0*/ 	.word	0x0000b650
        /*01c4*/ 	.word	0x00000007
        /*01c8*/ 	.word	0x00000000
        /*01cc*/ 	.short	0x010a
        /*01ce*/ 	.byte	0x3f
	.zero		1


	//   ....[21]....
        /*01d0*/ 	.word	0x0000b6e0
        /*01d4*/ 	.word	0x00000005
        /*01d8*/ 	.word	0x00000000
        /*01dc*/ 	.short	0x010a
        /*01de*/ 	.byte	0x3f
	.zero		1


	//   ....[22]....
        /*01e0*/ 	.word	0x0000b740
        /*01e4*/ 	.word	0x00000003
        /*01e8*/ 	.word	0x00000000
        /*01ec*/ 	.short	0x010a
        /*01ee*/ 	.byte	0x3f
	.zero		1


	//   ....[23]....
        /*01f0*/ 	.word	0x0000b7a0
        /*01f4*/ 	.word	0x00000004
        /*01f8*/ 	.word	0x00000000
        /*01fc*/ 	.short	0x010a
        /*01fe*/ 	.byte	0x3f
	.zero		1


	//   ....[24]....
        /*0200*/ 	.word	0x0000b870
        /*0204*/ 	.word	0x0000000c
        /*0208*/ 	.word	0x00000020
        /*020c*/ 	.short	0x010a
        /*020e*/ 	.byte	0x3f
	.zero		1


	//   ....[25]....
        /*0210*/ 	.word	0x0000b940
        /*0214*/ 	.word	0x00000007
        /*0218*/ 	.word	0x00000000
        /*021c*/ 	.short	0x010a
        /*021e*/ 	.byte	0x3f
	.zero		1


	//   ....[26]....
        /*0220*/ 	.word	0x0000b990
        /*0224*/ 	.word	0x00000006
        /*0228*/ 	.word	0x00000000
        /*022c*/ 	.short	0x010a
        /*022e*/ 	.byte	0x3f
	.zero		1


	//   ....[27]....
        /*0230*/ 	.word	0x0000b9e0
        /*0234*/ 	.word	0x00000007
        /*0238*/ 	.word	0x00000000
        /*023c*/ 	.short	0x010a
        /*023e*/ 	.byte	0x3f
	.zero		1


	//----- nvinfo : EIATTR_NUM_MBARRIERS
	.align		4
.L_35:
        /*0240*/ 	.byte	0x03, 0x38
        /*0242*/ 	.short	0x000a


	//----- nvinfo : EIATTR_EXIT_INSTR_OFFSETS
	.align		4
        /*0244*/ 	.byte	0x04, 0x1c
        /*0246*/ 	.short	(.L_37 - .L_36)


	//   ....[0]....
.L_36:
        /*0248*/ 	.word	0x000005e0


	//   ....[1]....
        /*024c*/ 	.word	0x00000ea0


	//   ....[2]....
        /*0250*/ 	.word	0x00009f50


	//   ....[3]....
        /*0254*/ 	.word	0x0000a580


	//   ....[4]....
        /*0258*/ 	.word	0x0000b730


	//----- nvinfo : EIATTR_MAX_THREADS
	.align		4
.L_37:
        /*025c*/ 	.byte	0x04, 0x05
        /*025e*/ 	.short	(.L_39 - .L_38)
.L_38:
        /*0260*/ 	.word	0x00000180
        /*0264*/ 	.word	0x00000001
        /*0268*/ 	.word	0x00000001


	//----- nvinfo : EIATTR_CRS_STACK_SIZE
	.align		4
.L_39:
        /*026c*/ 	.byte	0x04, 0x1e
        /*026e*/ 	.short	(.L_41 - .L_40)
.L_40:
        /*0270*/ 	.word	0x00000000


	//----- nvinfo : EIATTR_CBANK_PARAM_SIZE
	.align		4
.L_41:
        /*0274*/ 	.byte	0x03, 0x19
        /*0276*/ 	.short	0x0470


	//----- nvinfo : EIATTR_PARAM_CBANK
	.align		4
        /*0278*/ 	.byte	0x04, 0x0a
        /*027a*/ 	.short	(.L_43 - .L_42)
	.align		4
.L_42:
        /*027c*/ 	.word	index@(.nv.constant0._ZN7cutlass13device_kernelINS_4gemm6kernel13GemmUniversalIN4cute5tupleIJiiiiEEENS1_10collective13CollectiveMmaINS1_34MainloopSm90TmaGmmaWarpSpecializedILi4ENS5_IJNS4_1CILi1EEESB_SB_EEENS1_35KernelTmaWarpSpecializedCooperativeEEENS5_IJNSA_ILi128EEENSA_ILi256EEENSA_ILi64EEEEEENS_6half_tENS5_IJSB_llEEESJ_SK_NS4_8TiledMMAINS4_8MMA_AtomIJNS4_4SM904GMMA26MMA_64x256x16_F32F16F16_SSILNSO_5MajorE1ELSQ_1ELNSO_7ScaleInE1ELSR_1EEEEEENS4_6LayoutINS5_IJNSA_ILi2EEESB_SB_EEENS5_IJSB_NSA_ILi0EEESX_EEEEENS5_IJNS4_10UnderscoreES10_S10_EEEEENS4_13SM90_TMA_LOADENS4_14ComposedLayoutINS4_7SwizzleILi3ELi4ELi3EEENS4_18smem_ptr_flag_bitsILi16EEENSU_INS5_IJSH_NSA_ILi8EEEEEENS5_IJSB_SH_EEEEEEEvNS4_8identityES13_S1D_vS1E_EENS_8epilogue10collective6detail29Sm90TmaWarpSpecializedAdapterINS1H_15DefaultEpilogueISJ_NS5_IJlSB_lEEES1L_NS1G_6thread17LinearCombinationISJ_Li1EffLNS1M_9ScaleType4KindE0ELNS_15FloatRoundStyleE2ESJ_EENS1_15EpilogueDefaultEEEEEvvEEEEvNT_6ParamsE)
        /*0280*/ 	.short	0x0210
        /*0282*/ 	.short	0x0470


	//----- nvinfo : EIATTR_SW_WAR
	.align		4
.L_43:
        /*0284*/ 	.byte	0x04, 0x36
        /*0286*/ 	.short	(.L_45 - .L_44)
.L_44:
        /*0288*/ 	.word	0x00000008
.L_45:


//--------------------- .nv.callgraph             --------------------------
	.section	.nv.callgraph,"",@"SHT_CUDA_CALLGRAPH"
	.align	4
	.sectionentsize	8
	.align		4
        /*0000*/ 	.word	0x00000000
	.align		4
        /*0004*/ 	.word	0xffffffff
	.align		4
        /*0008*/ 	.word	index@(_ZN7cutlass13device_kernelINS_4gemm6kernel13GemmUniversalIN4cute5tupleIJiiiiEEENS1_10collective13CollectiveMmaINS1_34MainloopSm90TmaGmmaWarpSpecializedILi4ENS5_IJNS4_1CILi1EEESB_SB_EEENS1_35KernelTmaWarpSpecializedCooperativeEEENS5_IJNSA_ILi128EEENSA_ILi256EEENSA_ILi64EEEEEENS_6half_tENS5_IJSB_llEEESJ_SK_NS4_8TiledMMAINS4_8MMA_AtomIJNS4_4SM904GMMA26MMA_64x256x16_F32F16F16_SSILNSO_5MajorE1ELSQ_1ELNSO_7ScaleInE1ELSR_1EEEEEENS4_6LayoutINS5_IJNSA_ILi2EEESB_SB_EEENS5_IJSB_NSA_ILi0EEESX_EEEEENS5_IJNS4_10UnderscoreES10_S10_EEEEENS4_13SM90_TMA_LOADENS4_14ComposedLayoutINS4_7SwizzleILi3ELi4ELi3EEENS4_18smem_ptr_flag_bitsILi16EEENSU_INS5_IJSH_NSA_ILi8EEEEEENS5_IJSB_SH_EEEEEEEvNS4_8identityES13_S1D_vS1E_EENS_8epilogue10collective6detail29Sm90TmaWarpSpecializedAdapterINS1H_15DefaultEpilogueISJ_NS5_IJlSB_lEEES1L_NS1G_6thread17LinearCombinationISJ_Li1EffLNS1M_9ScaleType4KindE0ELNS_15FloatRoundStyleE2ESJ_EENS1_15EpilogueDefaultEEEEEvvEEEEvNT_6ParamsE)
	.align		4
        /*000c*/ 	.word	index@(__assertfail)
	.align		4
        /*0010*/ 	.word	0x00000000
	.align		4
        /*0014*/ 	.word	0xfffffffe
	.align		4
        /*0018*/ 	.word	0x00000000
	.align		4
        /*001c*/ 	.word	0xfffffffd
	.align		4
        /*0020*/ 	.word	0x00000000
	.align		4
        /*0024*/ 	.word	0xfffffffc


//--------------------- .nv.constant4             --------------------------
	.section	.nv.constant4,"a",@progbits
	.align	8
	.align		8
.nv.constant4:
        /*0000*/ 	.dword	__assertfail
	.align		8
        /*0008*/ 	.dword	__unnamed_1
	.align		8
        /*0010*/ 	.dword	_ZN40_INTERNAL_e01a3bf1_4_k_cu_4e4316dd_236204cuda3std3__45__cpo5beginE
	.align		8
        /*0018*/ 	.dword	_ZN40_INTERNAL_e01a3bf1_4_k_cu_4e4316dd_236204cuda3std3__45__cpo3endE
	.align		8
        /*0020*/ 	.dword	_ZN40_INTERNAL_e01a3bf1_4_k_cu_4e4316dd_236204cuda3std3__45__cpo6cbeginE
	.align		8
        /*0028*/ 	.dword	_ZN40_INTERNAL_e01a3bf1_4_k_cu_4e4316dd_236204cuda3std3__45__cpo4cendE
	.align		8
        /*0030*/ 	.dword	_ZN40_INTERNAL_e01a3bf1_4_k_cu_4e4316dd_236204cuda3std3__442_GLOBAL__N__e01a3bf1_4_k_cu_4e4316dd_236206ignoreE
	.align		8
        /*0038*/ 	.dword	_ZN40_INTERNAL_e01a3bf1_4_k_cu_4e4316dd_236204cuda3std3__419piecewise_constructE
	.align		8
        /*0040*/ 	.dword	_ZN40_INTERNAL_e01a3bf1_4_k_cu_4e4316dd_236204cuda3std3__48in_placeE
	.align		8
        /*0048*/ 	.dword	_ZN40_INTERNAL_e01a3bf1_4_k_cu_4e4316dd_236204cuda3std6ranges3__45__cpo4swapE
	.align		8
        /*0050*/ 	.dword	_ZN40_INTERNAL_e01a3bf1_4_k_cu_4e4316dd_236204cuda3std6ranges3__45__cpo9iter_moveE
	.align		8
        /*0058*/ 	.dword	_ZN40_INTERNAL_e01a3bf1_4_k_cu_4e4316dd_236204cute7productE
	.align		8
        /*0060*/ 	.dword	_ZN40_INTERNAL_e01a3bf1_4_k_cu_4e4316dd_236204cute1_E
	.align		8
        /*0068*/ 	.dword	$str$22
	.align		8
        /*0070*/ 	.dword	$str$23


//--------------------- .text._ZN7cutlass13device_kernelINS_4gemm6kernel13GemmUniversalIN4cute5tupleIJiiiiEEENS1_10collective13CollectiveMmaINS1_34MainloopSm90TmaGmmaWarpSpecializedILi4ENS5_IJNS4_1CILi1EEESB_SB_EEENS1_35KernelTmaWarpSpecializedCooperativeEEENS5_IJNSA_ILi128EEENSA_ILi256EEENSA_ILi64EEEEEENS_6half_tENS5_IJSB_llEEESJ_SK_NS4_8TiledMMAINS4_8MMA_AtomIJNS4_4SM904GMMA26MMA_64x256x16_F32F16F16_SSILNSO_5MajorE1ELSQ_1ELNSO_7ScaleInE1ELSR_1EEEEEENS4_6LayoutINS5_IJNSA_ILi2EEESB_SB_EEENS5_IJSB_NSA_ILi0EEESX_EEEEENS5_IJNS4_10UnderscoreES10_S10_EEEEENS4_13SM90_TMA_LOADENS4_14ComposedLayoutINS4_7SwizzleILi3ELi4ELi3EEENS4_18smem_ptr_flag_bitsILi16EEENSU_INS5_IJSH_NSA_ILi8EEEEEENS5_IJSB_SH_EEEEEEEvNS4_8identityES13_S1D_vS1E_EENS_8epilogue10collective6detail29Sm90TmaWarpSpecializedAdapterINS1H_15DefaultEpilogueISJ_NS5_IJlSB_lEEES1L_NS1G_6thread17LinearCombinationISJ_Li1EffLNS1M_9ScaleType4KindE0ELNS_15FloatRoundStyleE2ESJ_EENS1_15EpilogueDefaultEEEEEvvEEEEvNT_6ParamsE --------------------------
	.section	.text._ZN7cutlass13device_kernelINS_4gemm6kernel13GemmUniversalIN4cute5tupleIJiiiiEEENS1_10collective13CollectiveMmaINS1_34MainloopSm90TmaGmmaWarpSpecializedILi4ENS5_IJNS4_1CILi1EEESB_SB_EEENS1_35KernelTmaWarpSpecializedCooperativeEEENS5_IJNSA_ILi128EEENSA_ILi256EEENSA_ILi64EEEEEENS_6half_tENS5_IJSB_llEEESJ_SK_NS4_8TiledMMAINS4_8MMA_AtomIJNS4_4SM904GMMA26MMA_64x256x16_F32F16F16_SSILNSO_5MajorE1ELSQ_1ELNSO_7ScaleInE1ELSR_1EEEEEENS4_6LayoutINS5_IJNSA_ILi2EEESB_SB_EEENS5_IJSB_NSA_ILi0EEESX_EEEEENS5_IJNS4_10UnderscoreES10_S10_EEEEENS4_13SM90_TMA_LOADENS4_14ComposedLayoutINS4_7SwizzleILi3ELi4ELi3EEENS4_18smem_ptr_flag_bitsILi16EEENSU_INS5_IJSH_NSA_ILi8EEEEEENS5_IJSB_SH_EEEEEEEvNS4_8identityES13_S1D_vS1E_EENS_8epilogue10collective6detail29Sm90TmaWarpSpecializedAdapterINS1H_15DefaultEpilogueISJ_NS5_IJlSB_lEEES1L_NS1G_6thread17LinearCombinationISJ_Li1EffLNS1M_9ScaleType4KindE0ELNS_15FloatRoundStyleE2ESJ_EENS1_15EpilogueDefaultEEEEEvvEEEEvNT_6ParamsE,"ax",@progbits
	.align	128
.text._ZN7cutlass13device_kernelINS_4gemm6kernel13GemmUniversalIN4cute5tupleIJiiiiEEENS1_10collective13CollectiveMmaINS1_34MainloopSm90TmaGmmaWarpSpecializedILi4ENS5_IJNS4_1CILi1EEESB_SB_EEENS1_35KernelTmaWarpSpecializedCooperativeEEENS5_IJNSA_ILi128EEENSA_ILi256EEENSA_ILi64EEEEEENS_6half_tENS5_IJSB_llEEESJ_SK_NS4_8TiledMMAINS4_8MMA_AtomIJNS4_4SM904GMMA26MMA_64x256x16_F32F16F16_SSILNSO_5MajorE1ELSQ_1ELNSO_7ScaleInE1ELSR_1EEEEEENS4_6LayoutINS5_IJNSA_ILi2EEESB_SB_EEENS5_IJSB_NSA_ILi0EEESX_EEEEENS5_IJNS4_10UnderscoreES10_S10_EEEEENS4_13SM90_TMA_LOADENS4_14ComposedLayoutINS4_7SwizzleILi3ELi4ELi3EEENS4_18smem_ptr_flag_bitsILi16EEENSU_INS5_IJSH_NSA_ILi8EEEEEENS5_IJSB_SH_EEEEEEEvNS4_8identityES13_S1D_vS1E_EENS_8epilogue10collective6detail29Sm90TmaWarpSpecializedAdapterINS1H_15DefaultEpilogueISJ_NS5_IJlSB_lEEES1L_NS1G_6thread17LinearCombinationISJ_Li1EffLNS1M_9ScaleType4KindE0ELNS_15FloatRoundStyleE2ESJ_EENS1_15EpilogueDefaultEEEEEvvEEEEvNT_6ParamsE:
        .type           _ZN7cutlass13device_kernelINS_4gemm6kernel13GemmUniversalIN4cute5tupleIJiiiiEEENS1_10collective13CollectiveMmaINS1_34MainloopSm90TmaGmmaWarpSpecializedILi4ENS5_IJNS4_1CILi1EEESB_SB_EEENS1_35KernelTmaWarpSpecializedCooperativeEEENS5_IJNSA_ILi128EEENSA_ILi256EEENSA_ILi64EEEEEENS_6half_tENS5_IJSB_llEEESJ_SK_NS4_8TiledMMAINS4_8MMA_AtomIJNS4_4SM904GMMA26MMA_64x256x16_F32F16F16_SSILNSO_5MajorE1ELSQ_1ELNSO_7ScaleInE1ELSR_1EEEEEENS4_6LayoutINS5_IJNSA_ILi2EEESB_SB_EEENS5_IJSB_NSA_ILi0EEESX_EEEEENS5_IJNS4_10UnderscoreES10_S10_EEEEENS4_13SM90_TMA_LOADENS4_14ComposedLayoutINS4_7SwizzleILi3ELi4ELi3EEENS4_18smem_ptr_flag_bitsILi16EEENSU_INS5_IJSH_NSA_ILi8EEEEEENS5_IJSB_SH_EEEEEEEvNS4_8identityES13_S1D_vS1E_EENS_8epilogue10collective6detail29Sm90TmaWarpSpecializedAdapterINS1H_15DefaultEpilogueISJ_NS5_IJlSB_lEEES1L_NS1G_6thread17LinearCombinationISJ_Li1EffLNS1M_9ScaleType4KindE0ELNS_15FloatRoundStyleE2ESJ_EENS1_15EpilogueDefaultEEEEEvvEEEEvNT_6ParamsE,@function
        .size           _ZN7cutlass13device_kernelINS_4gemm6kernel13GemmUniversalIN4cute5tupleIJiiiiEEENS1_10collective13CollectiveMmaINS1_34MainloopSm90TmaGmmaWarpSpecializedILi4ENS5_IJNS4_1CILi1EEESB_SB_EEENS1_35KernelTmaWarpSpecializedCooperativeEEENS5_IJNSA_ILi128EEENSA_ILi256EEENSA_ILi64EEEEEENS_6half_tENS5_IJSB_llEEESJ_SK_NS4_8TiledMMAINS4_8MMA_AtomIJNS4_4SM904GMMA26MMA_64x256x16_F32F16F16_SSILNSO_5MajorE1ELSQ_1ELNSO_7ScaleInE1ELSR_1EEEEEENS4_6LayoutINS5_IJNSA_ILi2EEESB_SB_EEENS5_IJSB_NSA_ILi0EEESX_EEEEENS5_IJNS4_10UnderscoreES10_S10_EEEEENS4_13SM90_TMA_LOADENS4_14ComposedLayoutINS4_7SwizzleILi3ELi4ELi3EEENS4_18smem_ptr_flag_bitsILi16EEENSU_INS5_IJSH_NSA_ILi8EEEEEENS5_IJSB_SH_EEEEEEEvNS4_8identityES13_S1D_vS1E_EENS_8epilogue10collective6detail29Sm90TmaWarpSpecializedAdapterINS1H_15DefaultEpilogueISJ_NS5_IJlSB_lEEES1L_NS1G_6thread17LinearCombinationISJ_Li1EffLNS1M_9ScaleType4KindE0ELNS_15FloatRoundStyleE2ESJ_EENS1_15EpilogueDefaultEEEEEvvEEEEvNT_6ParamsE,(.L_x_322 - _ZN7cutlass13device_kernelINS_4gemm6kernel13GemmUniversalIN4cute5tupleIJiiiiEEENS1_10collective13CollectiveMmaINS1_34MainloopSm90TmaGmmaWarpSpecializedILi4ENS5_IJNS4_1CILi1EEESB_SB_EEENS1_35KernelTmaWarpSpecializedCooperativeEEENS5_IJNSA_ILi128EEENSA_ILi256EEENSA_ILi64EEEEEENS_6half_tENS5_IJSB_llEEESJ_SK_NS4_8TiledMMAINS4_8MMA_AtomIJNS4_4SM904GMMA26MMA_64x256x16_F32F16F16_SSILNSO_5MajorE1ELSQ_1ELNSO_7ScaleInE1ELSR_1EEEEEENS4_6LayoutINS5_IJNSA_ILi2EEESB_SB_EEENS5_IJSB_NSA_ILi0EEESX_EEEEENS5_IJNS4_10UnderscoreES10_S10_EEEEENS4_13SM90_TMA_LOADENS4_14ComposedLayoutINS4_7SwizzleILi3ELi4ELi3EEENS4_18smem_ptr_flag_bitsILi16EEENSU_INS5_IJSH_NSA_ILi8EEEEEENS5_IJSB_SH_EEEEEEEvNS4_8identityES13_S1D_vS1E_EENS_8epilogue10collective6detail29Sm90TmaWarpSpecializedAdapterINS1H_15DefaultEpilogueISJ_NS5_IJlSB_lEEES1L_NS1G_6thread17LinearCombinationISJ_Li1EffLNS1M_9ScaleType4KindE0ELNS_15FloatRoundStyleE2ESJ_EENS1_15EpilogueDefaultEEEEEvvEEEEvNT_6ParamsE)
        .other          _ZN7cutlass13device_kernelINS_4gemm6kernel13GemmUniversalIN4cute5tupleIJiiiiEEENS1_10collective13CollectiveMmaINS1_34MainloopSm90TmaGmmaWarpSpecializedILi4ENS5_IJNS4_1CILi1EEESB_SB_EEENS1_35KernelTmaWarpSpecializedCooperativeEEENS5_IJNSA_ILi128EEENSA_ILi256EEENSA_ILi64EEEEEENS_6half_tENS5_IJSB_llEEESJ_SK_NS4_8TiledMMAINS4_8MMA_AtomIJNS4_4SM904GMMA26MMA_64x256x16_F32F16F16_SSILNSO_5MajorE1ELSQ_1ELNSO_7ScaleInE1ELSR_1EEEEEENS4_6LayoutINS5_IJNSA_ILi2EEESB_SB_EEENS5_IJSB_NSA_ILi0EEESX_EEEEENS5_IJNS4_10UnderscoreES10_S10_EEEEENS4_13SM90_TMA_LOADENS4_14ComposedLayoutINS4_7SwizzleILi3ELi4ELi3EEENS4_18smem_ptr_flag_bitsILi16EEENSU_INS5_IJSH_NSA_ILi8EEEEEENS5_IJSB_SH_EEEEEEEvNS4_8identityES13_S1D_vS1E_EENS_8epilogue10collective6detail29Sm90TmaWarpSpecializedAdapterINS1H_15DefaultEpilogueISJ_NS5_IJlSB_lEEES1L_NS1G_6thread17LinearCombinationISJ_Li1EffLNS1M_9ScaleType4KindE0ELNS_15FloatRoundStyleE2ESJ_EENS1_15EpilogueDefaultEEEEEvvEEEEvNT_6ParamsE,@"STO_CUDA_ENTRY STV_DEFAULT"
_ZN7cutlass13device_kernelINS_4gemm6kernel13GemmUniversalIN4cute5tupleIJiiiiEEENS1_10collective13CollectiveMmaINS1_34MainloopSm90TmaGmmaWarpSpecializedILi4ENS5_IJNS4_1CILi1EEESB_SB_EEENS1_35KernelTmaWarpSpecializedCooperativeEEENS5_IJNSA_ILi128EEENSA_ILi256EEENSA_ILi64EEEEEENS_6half_tENS5_IJSB_llEEESJ_SK_NS4_8TiledMMAINS4_8MMA_AtomIJNS4_4SM904GMMA26MMA_64x256x16_F32F16F16_SSILNSO_5MajorE1ELSQ_1ELNSO_7ScaleInE1ELSR_1EEEEEENS4_6LayoutINS5_IJNSA_ILi2EEESB_SB_EEENS5_IJSB_NSA_ILi0EEESX_EEEEENS5_IJNS4_10UnderscoreES10_S10_EEEEENS4_13SM90_TMA_LOADENS4_14ComposedLayoutINS4_7SwizzleILi3ELi4ELi3EEENS4_18smem_ptr_flag_bitsILi16EEENSU_INS5_IJSH_NSA_ILi8EEEEEENS5_IJSB_SH_EEEEEEEvNS4_8identityES13_S1D_vS1E_EENS_8epilogue10collective6detail29Sm90TmaWarpSpecializedAdapterINS1H_15DefaultEpilogueISJ_NS5_IJlSB_lEEES1L_NS1G_6thread17LinearCombinationISJ_Li1EffLNS1M_9ScaleType4KindE0ELNS_15FloatRoundStyleE2ESJ_EENS1_15EpilogueDefaultEEEEEvvEEEEvNT_6ParamsE:
[----:B------:R-:W0:Y:S01]  /*0000*/  LDC R1, c[0x0][0x28] ;  /* 0x00000a00ff017b82 */ /* 0x000e220000000800 */
[----:B------:R-:W1:Y:S01]  /*0010*/  S2R R18, SR_TID.X ;  /* 0x0000000000127919 */ /* 0x000e620000002100 */
[----:B------:R-:W-:Y:S01]  /*0020*/  ELECT P0, URZ, PT ;  /* 0x00000000003f782f */ /* 0x000fe20003800000 */
[----:B------:R-:W-:Y:S01]  /*0030*/  BSSY B0, `(.L_x_0) ;  /* 0x000000f000007945 */ /* 0x000fe20003800000 */
[--C-:B-1----:R-:W-:Y:S02]  /*0040*/  SHF.R.U32.HI R0, RZ, 0x5, R18.reuse ;  /* 0x00000005ff007819 */ /* 0x102fe40000011612 */
[----:B------:R-:W-:-:S03]  /*0050*/  SHF.R.U32.HI R22, RZ, 0x7, R18 ;  /* 0x00000007ff167819 */ /* 0x000fc60000011612 */
[----:B------:R-:W1:Y:S04]  /*0060*/  SHFL.IDX PT, R5, R0, RZ, 0x1f ;  /* 0x00001fff00057589 */ /* 0x000e6800000e0000 */
[----:B------:R2:W3:Y:S01]  /*0070*/  SHFL.IDX PT, R8, R22, RZ, 0x1f ;  /* 0x00001fff16087589 */ /* 0x0004e200000e0000 */
[----:B-1----:R-:W-:-:S13]  /*0080*/  ISETP.NE.OR P0, PT, R5, RZ, !P0 ;  /* 0x000000ff0500720c */ /* 0x002fda0004705670 */
[----:B0-23--:R-:W-:Y:S05]  /*0090*/  @P0 BRA `(.L_x_1) ;  /* 0x0000000000200947 */ /* 0x00dfea0003800000 */
[----:B------:R-:W-:Y:S02]  /*00a0*/  ULDC.64 UR4, c[0x0][0x198] ;  /* 0x0000660000047ab9 */ /* 0x000fe40000000a00 */
[----:B------:R-:W-:Y:S02]  /*00b0*/  UIADD3 UR6, UP0, UR4, 0xf0, URZ ;  /* 0x000000f004067890 */ /* 0x000fe4000ff1e03f */
[----:B------:R-:W-:Y:S02]  /*00c0*/  UIADD3 UR4, UP1, UR4, 0x1f0, URZ ;  /* 0x000001f004047890 */ /* 0x000fe4000ff3e03f */
[----:B------:R-:W-:Y:S02]  /*00d0*/  UIADD3.X UR7, URZ, UR5, URZ, UP0, !UPT ;  /* 0x000000053f077290 */ /* 0x000fe400087fe43f */
[----:B------:R-:W-:-:S07]  /*00e0*/  UIADD3.X UR5, URZ, UR5, URZ, UP1, !UPT ;  /* 0x000000053f057290 */ /* 0x000fce0008ffe43f */
[----:B------:R0:W-:Y:S02]  /*00f0*/  UTMACCTL.PF [UR6] ;  /* 0x00000000060079b9 */ /* 0x0001e40008040000 */
[----:B------:R0:W-:Y:S02]  /*0100*/  UTMACCTL.PF [UR4] ;  /* 0x00000000040079b9 */ /* 0x0001e40008040000 */
[----:B0-----:R-:W-:Y:S01]  /*0110*/  NOP ;  /* 0x0000000000007918 */ /* 0x001fe20000000000 */
.L_x_1:
[----:B------:R-:W-:Y:S05]  /*0120*/  BSYNC B0 ;  /* 0x0000000000007941 */ /* 0x000fea0003800000 */
.L_x_0:
[----:B------:R-:W0:Y:S02]  /*0130*/  SHFL.IDX PT, R2, R0, RZ, 0x1f ;  /* 0x00001fff00027589 */ /* 0x000e2400000e0000 */
[----:B0-----:R-:W-:-:S13]  /*0140*/  ISETP.NE.AND P0, PT, R2, RZ, PT ;  /* 0x000000ff0200720c */ /* 0x001fda0003f05270 */
[----:B------:R-:W-:Y:S05]  /*0150*/  @P0 BRA `(.L_x_2) ;  /* 0x0000000000580947 */ /* 0x000fea0003800000 */
[----:B------:R-:W0:Y:S01]  /*0160*/  S2UR UR8, SR_CgaCtaId ;  /* 0x00000000000879c3 */ /* 0x000e220000008800 */
[----:B------:R-:W-:Y:S01]  /*0170*/  UMOV UR4, 0x400 ;  /* 0x0000040000047882 */ /* 0x000fe20000000000 */
[----:B------:R-:W-:Y:S01]  /*0180*/  UMOV UR5, 0x1 ;  /* 0x0000000100057882 */ /* 0x000fe20000000000 */
[----:B------:R-:W-:Y:S01]  /*0190*/  UMOV UR6, 0x100 ;  /* 0x0000010000067882 */ /* 0x000fe20000000000 */
[----:B------:R-:W-:Y:S01]  /*01a0*/  ELECT P0, URZ, PT ;  /* 0x00000000003f782f */ /* 0x000fe20003800000 */
[----:B------:R-:W-:-:S04]  /*01b0*/  UIADD3 UR6, -UR6, 0x100000, URZ ;  /* 0x0010000006067890 */ /* 0x000fc8000fffe13f */
[----:B------:R-:W-:Y:S02]  /*01c0*/  USHF.L.U32 UR7, UR6, 0xb, URZ ;  /* 0x0000000b06077899 */ /* 0x000fe4000800063f */
[----:B------:R-:W-:Y:S02]  /*01d0*/  USHF.L.U32 UR6, UR6, 0x1, URZ ;  /* 0x0000000106067899 */ /* 0x000fe4000800063f */
[----:B0-----:R-:W-:Y:S02]  /*01e0*/  ULEA UR8, UR8, UR4, 0x18 ;  /* 0x0000000408087291 */ /* 0x001fe4000f8ec03f */
[----:B------:R-:W-:-:S04]  /*01f0*/  UIADD3 UR4, -UR5, 0x100000, URZ ;  /* 0x0010000005047890 */ /* 0x000fc8000fffe13f */
[----:B------:R-:W-:Y:S02]  /*0200*/  USHF.L.U32 UR5, UR4, 0xb, URZ ;  /* 0x0000000b04057899 */ /* 0x000fe4000800063f */
[----:B------:R-:W-:Y:S01]  /*0210*/  USHF.L.U32 UR4, UR4, 0x1, URZ ;  /* 0x0000000104047899 */ /* 0x000fe2000800063f */
[----:B------:R-:W0:Y:S11]  /*0220*/  FENCE.VIEW.ASYNC.S ;  /* 0x00000000000073c6 */ /* 0x000e360000000000 */
[----:B0-----:R0:W1:Y:S01]  /*0230*/  SYNCS.EXCH.64 URZ, [UR8], UR4 ;  /* 0x00000004083f75b2 */ /* 0x0010620008000100 */
[----:B------:R0:W2:Y:S01]  /*0240*/  SYNCS.EXCH.64 URZ, [UR8+0x20], UR6 ;  /* 0x00002006083f75b2 */ /* 0x0000a20008000100 */
[----:B------:R0:W3:Y:S01]  /*0250*/  SYNCS.EXCH.64 URZ, [UR8+0x8], UR4 ;  /* 0x00000804083f75b2 */ /* 0x0000e20008000100 */
[----:B------:R0:W4:Y:S01]  /*0260*/  SYNCS.EXCH.64 URZ, [UR8+0x28], UR6 ;  /* 0x00002806083f75b2 */ /* 0x0001220008000100 */
[----:B------:R0:W0:Y:S01]  /*0270*/  SYNCS.EXCH.64 URZ, [UR8+0x10], UR4 ;  /* 0x00001004083f75b2 */ /* 0x0000220008000100 */
[----:B------:R0:W0:Y:S01]  /*0280*/  SYNCS.EXCH.64 URZ, [UR8+0x30], UR6 ;  /* 0x00003006083f75b2 */ /* 0x0000220008000100 */
[----:B------:R0:W0:Y:S01]  /*0290*/  SYNCS.EXCH.64 URZ, [UR8+0x18], UR4 ;  /* 0x00001804083f75b2 */ /* 0x0000220008000100 */
[----:B------:R0:W0:Y:S01]  /*02a0*/  SYNCS.EXCH.64 URZ, [UR8+0x38], UR6 ;  /* 0x00003806083f75b2 */ /* 0x0000220008000100 */
[----:B------:R-:W-:Y:S01]  /*02b0*/  NOP ;  /* 0x0000000000007918 */ /* 0x000fe20000000000 */
.L_x_2:
[----:B------:R-:W5:Y:S01]  /*02c0*/  SHFL.IDX PT, R0, R0, RZ, 0x1f ;  /* 0x00001fff00007589 */ /* 0x000f6200000e0000 */
[----:B------:R-:W-:Y:S01]  /*02d0*/  ELECT P0, URZ, PT ;  /* 0x00000000003f782f */ /* 0x000fe20003800000 */
[----:B------:R-:W1:Y:S01]  /*02e0*/  LDC R2, c[0x0][0x65c] ;  /* 0x00019700ff027b82 */ /* 0x000e620000000800 */
[----:B------:R-:W-:Y:S01]  /*02f0*/  SHF.R.S32.HI R6, RZ, 0x1f, R5 ;  /* 0x0000001fff067819 */ /* 0x000fe20000011405 */
[----:B------:R-:W2:Y:S01]  /*0300*/  S2R R3, SR_CTAID.Y ;  /* 0x0000000000037919 */ /* 0x000ea20000002600 */
[----:B0-----:R-:W-:Y:S01]  /*0310*/  UMOV UR4, 0x20 ;  /* 0x0000002000047882 */ /* 0x001fe20000000000 */
[----:B------:R-:W-:Y:S01]  /*0320*/  ISETP.NE.AND P2, PT, R8, RZ, PT ;  /* 0x000000ff0800720c */ /* 0x000fe20003f45270 */
[----:B------:R-:W-:Y:S01]  /*0330*/  NOP ;  /* 0x0000000000007918 */ /* 0x000fe20000000000 */
[----:B------:R-:W0:Y:S01]  /*0340*/  S2R R4, SR_CTAID.X ;  /* 0x0000000000047919 */ /* 0x000e220000002500 */
[----:B------:R-:W-:Y:S01]  /*0350*/  LEA.HI R6, R6, R5, RZ, 0x2 ;  /* 0x0000000506067211 */ /* 0x000fe200078f10ff */
[----:B------:R-:W-:Y:S01]  /*0360*/  NOP ;  /* 0x0000000000007918 */ /* 0x000fe20000000000 */
[----:B-----5:R-:W-:-:S02]  /*0370*/  ISETP.NE.OR P0, PT, R0, RZ, !P0 ;  /* 0x000000ff0000720c */ /* 0x020fc40004705670 */
[----:B-1----:R-:W-:-:S04]  /*0380*/  ISETP.NE.AND P3, PT, R2, 0x1, PT ;  /* 0x000000010200780c */ /* 0x002fc80003f65270 */
[----:B------:R-:W-:Y:S02]  /*0390*/  P2R R0, PR, RZ, 0x8 ;  /* 0x00000008ff007803 */ /* 0x000fe40000000000 */
[----:B------:R-:W-:-:S05]  /*03a0*/  LOP3.LUT R0, R6, 0xfffffffc, RZ, 0xc0, !PT ;  /* 0xfffffffc06007812 */ /* 0x000fca00078ec0ff */
[----:B------:R-:W-:Y:S01]  /*03b0*/  VOTEU.ALL UP0, P0 ;  /* 0x00000000003f7886 */ /* 0x000fe20000000000 */
[----:B------:R-:W-:Y:S01]  /*03c0*/  IMAD.IADD R0, R5, 0x1, -R0 ;  /* 0x0000000105007824 */ /* 0x000fe200078e0a00 */
[----:B------:R-:W0:Y:S01]  /*03d0*/  @P3 LDC R17, c[0x0][0x10] ;  /* 0x00000400ff113b82 */ /* 0x000e220000000800 */
[----:B------:R-:W-:Y:S01]  /*03e0*/  VOTEU.ALL UP1, P0 ;  /* 0x00000000003f7886 */ /* 0x000fe20000020000 */
[----:B--2---:R-:W-:Y:S01]  /*03f0*/  @P3 IMAD.MOV.U32 R6, RZ, RZ, R3 ;  /* 0x000000ffff063224 */ /* 0x004fe200078e0003 */
[----:B------:R-:W-:Y:S01]  /*0400*/  @!UP0 UMOV UR6, 0x400 ;  /* 0x0000040000068882 */ /* 0x000fe20000000000 */
[----:B------:R-:W-:-:S04]  /*0410*/  @!UP0 UIADD3 UR4, -UR4, 0x100000, URZ ;  /* 0x0010000004048890 */ /* 0x000fc8000fffe13f */
[----:B------:R-:W-:Y:S02]  /*0420*/  @!UP0 USHF.L.U32 UR5, UR4, 0xb, URZ ;  /* 0x0000000b04058899 */ /* 0x000fe4000800063f */
[----:B------:R-:W-:Y:S01]  /*0430*/  @!UP0 USHF.L.U32 UR4, UR4, 0x1, URZ ;  /* 0x0000000104048899 */ /* 0x000fe2000800063f */
[----:B------:R-:W-:Y:S02]  /*0440*/  @P3 IMAD.MOV.U32 R7, RZ, RZ, RZ ;  /* 0x000000ffff073224 */ /* 0x000fe400078e00ff */
[----:B------:R-:W-:Y:S01]  /*0450*/  IMAD.MOV.U32 R5, RZ, RZ, RZ ;  /* 0x000000ffff057224 */ /* 0x000fe200078e00ff */
[----:B------:R-:W1:Y:S01]  /*0460*/  @!UP0 S2UR UR7, SR_CgaCtaId ;  /* 0x00000000000789c3 */ /* 0x000e620000008800 */
[----:B------:R-:W-:-:S07]  /*0470*/  @P3 IMAD.MOV.U32 R11, RZ, RZ, RZ ;  /* 0x000000ffff0b3224 */ /* 0x000fce00078e00ff */
[----:B------:R-:W2:Y:S01]  /*0480*/  @!P3 LDC R9, c[0x0][0xc] ;  /* 0x00000300ff09bb82 */ /* 0x000ea20000000800 */
[----:B0-----:R-:W-:-:S04]  /*0490*/  @P3 IMAD.WIDE.U32 R16, R4, R17, R6 ;  /* 0x0000001104103225 */ /* 0x001fc800078e0006 */
[----:B------:R-:W-:Y:S01]  /*04a0*/  @P3 IMAD.IADD R17, R17, 0x1, R11 ;  /* 0x0000000111113824 */ /* 0x000fe200078e020b */
[----:B-1----:R-:W-:Y:S01]  /*04b0*/  @!UP0 ULEA UR6, UR7, UR6, 0x18 ;  /* 0x0000000607068291 */ /* 0x002fe2000f8ec03f */
[----:B------:R-:W-:Y:S01]  /*04c0*/  VOTEU.ALL UP0, P0 ;  /* 0x00000000003f7886 */ /* 0x000fe20000000000 */
[----:B------:R-:W-:-:S04]  /*04d0*/  ISETP.NE.AND P0, PT, R0, 0x3, PT ;  /* 0x000000030000780c */ /* 0x000fc80003f05270 */
[----:B------:R-:W-:Y:S01]  /*04e0*/  ISETP.EQ.OR P0, PT, R0, RZ, !P0 ;  /* 0x000000ff0000720c */ /* 0x000fe20004702670 */
[----:B--2---:R-:W-:-:S03]  /*04f0*/  @!P3 IMAD.WIDE.U32 R6, R9, R3, R4 ;  /* 0x000000030906b225 */ /* 0x004fc600078e0004 */
[C---:B------:R-:W-:Y:S01]  /*0500*/  ISETP.EQ.AND P0, PT, R8.reuse, RZ, P0 ;  /* 0x000000ff0800720c */ /* 0x040fe20000702270 */
[----:B------:R-:W-:Y:S01]  /*0510*/  VIADD R8, R8, 0xffffffff ;  /* 0xffffffff08087836 */ /* 0x000fe20000000000 */
[----:B------:R-:W0:Y:S02]  /*0520*/  FENCE.VIEW.ASYNC.S ;  /* 0x00000000000073c6 */ /* 0x000e240000000000 */
[----:B0-----:R0:W3:Y:S01]  /*0530*/  @!UP0 SYNCS.EXCH.64 URZ, [UR6+0x50], UR4 ;  /* 0x00005004063f85b2 */ /* 0x0010e20008000100 */
[----:B------:R-:W-:Y:S01]  /*0540*/  @!P3 IMAD.MOV.U32 R16, RZ, RZ, R6 ;  /* 0x000000ffff10b224 */ /* 0x000fe200078e0006 */
[----:B------:R-:W-:Y:S01]  /*0550*/  SEL R19, RZ, 0x1, !P0 ;  /* 0x00000001ff137807 */ /* 0x000fe20004000000 */
[----:B------:R-:W-:Y:S01]  /*0560*/  @!P3 IMAD.MOV.U32 R17, RZ, RZ, R7 ;  /* 0x000000ffff11b224 */ /* 0x000fe200078e0007 */
[----:B------:R-:W-:-:S04]  /*0570*/  ISETP.GE.U32.AND P1, PT, R8, 0x2, PT ;  /* 0x000000020800780c */ /* 0x000fc80003f26070 */
[----:B------:R-:W-:Y:S01]  /*0580*/  SEL R19, R19, 0x2, P1 ;  /* 0x0000000213137807 */ /* 0x000fe20000800000 */
[----:B------:R0:W3:Y:S01]  /*0590*/  @!UP1 SYNCS.EXCH.64 URZ, [UR6+0x58], UR4 ;  /* 0x00005804063f95b2 */ /* 0x0000e20008000100 */
[----:B------:R-:W-:Y:S01]  /*05a0*/  NOP ;  /* 0x0000000000007918 */ /* 0x000fe20000000000 */
[----:B---34-:R-:W-:Y:S06]  /*05b0*/  BAR.SYNC.DEFER_BLOCKING 0x0 ;  /* 0x0000000000007b1d */ /* 0x018fec0000010000 */
[----:B------:R-:W-:Y:S05]  /*05c0*/  @!P2 BRA `(.L_x_3) ;  /* 0x000000980064a947 */ /* 0x000fea0003800000 */
[----:B------:R-:W-:-:S13]  /*05d0*/  ISETP.GT.U32.AND P0, PT, R8, 0x1, PT ;  /* 0x000000010800780c */ /* 0x000fda0003f04070 */
[----:B0-----:R-:W-:Y:S05]  /*05e0*/  @P0 EXIT ;  /* 0x000000000000094d */ /* 0x001fea0003800000 */
[----:B------:R-:W-:Y:S01]  /*05f0*/  ULDC.64 UR4, c[0x0][0x650] ;  /* 0x0001940000047ab9 */ /* 0x000fe20000000a00 */
[----:B------:R-:W-:Y:S01]  /*0600*/  PRMT R0, RZ, 0x7610, R0 ;  /* 0x00007610ff007816 */ /* 0x000fe20000000000 */
[----:B------:R-:W-:Y:S01]  /*0610*/  IMAD.MOV.U32 R153, RZ, RZ, -0x1 ;  /* 0xffffffffff997424 */ /* 0x000fe200078e00ff */
[----:B------:R-:W-:Y:S01]  /*0620*/  ISETP.GE.U32.AND P0, PT, R16, UR4, PT ;  /* 0x0000000410007c0c */ /* 0x000fe2000bf06070 */
[----:B------:R-:W-:Y:S02]  /*0630*/  IMAD.MOV.U32 R152, RZ, RZ, -0x1 ;  /* 0xffffffffff987424 */ /* 0x000fe400078e00ff */
[----:B------:R-:W-:Y:S01]  /*0640*/  IMAD.MOV.U32 R23, RZ, RZ, -0x1 ;  /* 0xffffffffff177424 */ /* 0x000fe200078e00ff */
[----:B------:R-:W-:-:S13]  /*0650*/  ISETP.GE.U32.AND.EX P0, PT, R17, UR5, PT, P0 ;  /* 0x0000000511007c0c */ /* 0x000fda000bf06100 */
[----:B------:R-:W-:Y:S05]  /*0660*/  @P0 BRA `(.L_x_4) ;  /* 0x0000000400540947 */ /* 0x000fea0003800000 */
[----:B------:R-:W0:Y:S01]  /*0670*/  LDC.64 R14, c[0x0][0x628] ;  /* 0x00018a00ff0e7b82 */ /* 0x000e220000000a00 */
[----:B------:R-:W-:Y:S02]  /*0680*/  IMAD.MOV.U32 R6, RZ, RZ, R16 ;  /* 0x000000ffff067224 */ /* 0x000fe400078e0010 */
[----:B------:R-:W-:-:S05]  /*0690*/  IMAD.MOV.U32 R7, RZ, RZ, R17 ;  /* 0x000000ffff077224 */ /* 0x000fca00078e0011 */
[----:B------:R-:W1:Y:S08]  /*06a0*/  LDC R0, c[0x0][0x630] ;  /* 0x00018c00ff007b82 */ /* 0x000e700000000800 */
[----:B------:R-:W2:Y:S01]  /*06b0*/  LDC.64 R20, c[0x0][0x620] ;  /* 0x00018800ff147b82 */ /* 0x000ea20000000a00 */
[----:B0-----:R-:W-:-:S04]  /*06c0*/  ISETP.NE.U32.AND P0, PT, R14, RZ, PT ;  /* 0x000000ff0e00720c */ /* 0x001fc80003f05070 */
[----:B------:R-:W-:-:S13]  /*06d0*/  ISETP.NE.AND.EX P0, PT, R15, RZ, PT, P0 ;  /* 0x000000ff0f00720c */ /* 0x000fda0003f05300 */
[----:B-12---:R-:W-:Y:S05]  /*06e0*/  @!P0 BRA `(.L_x_5) ;  /* 0x0000000000288947 */ /* 0x006fea0003800000 */
[----:B------:R-:W0:Y:S02]  /*06f0*/  LDC R11, c[0x0][0x634] ;  /* 0x00018d00ff0b7b82 */ /* 0x000e240000000800 */
[----:B0-----:R-:W-:-:S05]  /*0700*/  IADD3 R11, P0, R16, R11, RZ ;  /* 0x0000000b100b7210 */ /* 0x001fca0007f1e0ff */
[----:B------:R-:W-:-:S04]  /*0710*/  IMAD.X R13, RZ, RZ, R17, P0 ;  /* 0x000000ffff0d7224 */ /* 0x000fc800000e0611 */
[----:B------:R-:W-:-:S04]  /*0720*/  IMAD.WIDE.U32 R6, R13, R14, RZ ;  /* 0x0000000e0d067225 */ /* 0x000fc800078e00ff */
[----:B------:R-:W-:-:S04]  /*0730*/  IMAD.WIDE.U32 R8, P0, R11, R15, R6 ;  /* 0x0000000f0b087225 */ /* 0x000fc80007800006 */
[----:B------:R-:W-:-:S04]  /*0740*/  IMAD.WIDE.U32 R6, R11, R14, RZ ;  /* 0x0000000e0b067225 */ /* 0x000fc800078e00ff */
[----:B------:R-:W-:Y:S01]  /*0750*/  IMAD.X R11, RZ, RZ, RZ, P0 ;  /* 0x000000ffff0b7224 */ /* 0x000fe200000e06ff */
[----:B------:R-:W-:Y:S01]  /*0760*/  IADD3 RZ, P0, R7, R8, RZ ;  /* 0x0000000807ff7210 */ /* 0x000fe20007f1e0ff */
[----:B------:R-:W-:-:S04]  /*0770*/  IMAD.MOV.U32 R10, RZ, RZ, R9 ;  /* 0x000000ffff0a7224 */ /* 0x000fc800078e0009 */
[----:B------:R-:W-:-:S08]  /*0780*/  IMAD.WIDE.U32.X R6, R13, R15, R10, P0 ;  /* 0x0000000f0d067225 */ /* 0x000fd000000e040a */
.L_x_5:
[-CC-:B------:R-:W-:Y:S01]  /*0790*/  SHF.R.U64 R23, R6, R0.reuse, R7.reuse ;  /* 0x0000000006177219 */ /* 0x180fe20000001207 */
[----:B------:R-:W0:Y:S01]  /*07a0*/  LDC R10, c[0x0][0x618] ;  /* 0x00018600ff0a7b82 */ /* 0x000e220000000800 */
[----:B------:R-:W-:Y:S01]  /*07b0*/  SHF.R.U32.HI R5, RZ, R0, R7 ;  /* 0x00000000ff057219 */ /* 0x000fe20000011607 */
[----:B------:R-:W-:Y:S01]  /*07c0*/  ULDC UR4, c[0x0][0x150] ;  /* 0x0000540000047ab9 */ /* 0x000fe20000000800 */
[----:B------:R-:W-:Y:S02]  /*07d0*/  IADD3 R9, P0, RZ, -R23, RZ ;  /* 0x80000017ff097210 */ /* 0x000fe40007f1e0ff */
[----:B------:R-:W-:-:S03]  /*07e0*/  I2FP.F32.U32 R0, R4 ;  /* 0x0000000400007245 */ /* 0x000fc60000201000 */
[----:B------:R-:W1:Y:S01]  /*07f0*/  LDC.64 R28, c[0x0][0x640] ;  /* 0x00019000ff1c7b82 */ /* 0x000e620000000a00 */
[----:B------:R-:W-:Y:S02]  /*0800*/  IMAD.X R11, RZ, RZ, ~R5, P0 ;  /* 0x000000ffff0b7224 */ /* 0x000fe400000e0e05 */
[----:B------:R-:W-:Y:S01]  /*0810*/  FMUL R0, R0, UR4 ;  /* 0x0000000400007c20 */ /* 0x000fe20008400000 */
[----:B------:R-:W-:Y:S01]  /*0820*/  IMAD.WIDE.U32 R6, R9, R20, R16 ;  /* 0x0000001409067225 */ /* 0x000fe200078e0010 */
[----:B------:R-:W-:-:S03]  /*0830*/  ULDC UR4, c[0x0][0x154] ;  /* 0x0000550000047ab9 */ /* 0x000fc60000000800 */
[----:B------:R-:W-:Y:S01]  /*0840*/  IMAD R8, R11, R20, RZ ;  /* 0x000000140b087224 */ /* 0x000fe200078e02ff */
[----:B------:R-:W2:Y:S01]  /*0850*/  LDC R5, c[0x0][0x144] ;  /* 0x00005100ff057b82 */ /* 0x000ea20000000800 */
[----:B------:R-:W3:Y:S02]  /*0860*/  F2I.U32.TRUNC.NTZ R0, R0 ;  /* 0x0000000000007305 */ /* 0x000ee4000020f000 */
[----:B------:R-:W-:-:S04]  /*0870*/  IMAD R9, R9, R21, R8 ;  /* 0x0000001509097224 */ /* 0x000fc800078e0208 */
[----:B------:R-:W-:Y:S01]  /*0880*/  IMAD.IADD R7, R7, 0x1, R9 ;  /* 0x0000000107077824 */ /* 0x000fe200078e0209 */
[----:B------:R-:W4:Y:S01]  /*0890*/  LDC R12, c[0x0][0x608] ;  /* 0x00018200ff0c7b82 */ /* 0x000f220000000800 */
[----:B------:R-:W-:-:S03]  /*08a0*/  IMAD.MOV.U32 R9, RZ, RZ, -0x1 ;  /* 0xffffffffff097424 */ /* 0x000fc600078e00ff */
[-CC-:B0-----:R-:W-:Y:S02]  /*08b0*/  SHF.R.U64 R20, R6, R10.reuse, R7.reuse ;  /* 0x0000000a06147219 */ /* 0x181fe40000001207 */
[----:B------:R-:W-:Y:S02]  /*08c0*/  I2FP.F32.U32 R6, R3 ;  /* 0x0000000300067245 */ /* 0x000fe40000201000 */
[----:B------:R-:W0:Y:S01]  /*08d0*/  LDC R26, c[0x0][0x658] ;  /* 0x00019600ff1a7b82 */ /* 0x000e220000000800 */
[----:B-1----:R-:W-:Y:S01]  /*08e0*/  ISETP.NE.U32.AND P0, PT, R28, RZ, PT ;  /* 0x000000ff1c00720c */ /* 0x002fe20003f05070 */
[----:B---3--:R-:W-:Y:S01]  /*08f0*/  IMAD.MOV R8, RZ, RZ, -R0 ;  /* 0x000000ffff087224 */ /* 0x008fe200078e0a00 */
[----:B------:R-:W-:Y:S01]  /*0900*/  SHF.R.U32.HI R7, RZ, R10, R7 ;  /* 0x0000000aff077219 */ /* 0x000fe20000011607 */
[----:B------:R-:W-:Y:S01]  /*0910*/  FMUL R6, R6, UR4 ;  /* 0x0000000406067c20 */ /* 0x000fe20008400000 */
[----:B------:R-:W-:-:S03]  /*0920*/  ISETP.NE.AND.EX P0, PT, R29, RZ, PT, P0 ;  /* 0x000000ff1d00720c */ /* 0x000fc60003f05300 */
[----:B------:R-:W1:Y:S01]  /*0930*/  LDC R14, c[0x0][0x148] ;  /* 0x00005200ff0e7b82 */ /* 0x000e620000000800 */
[----:B--2---:R-:W-:-:S07]  /*0940*/  IMAD R0, R5, R8, R4 ;  /* 0x0000000805007224 */ /* 0x004fce00078e0204 */
[----:B------:R-:W2:Y:S01]  /*0950*/  LDC R24, c[0x0][0x600] ;  /* 0x00018000ff187b82 */ /* 0x000ea20000000800 */
[-CC-:B----4-:R-:W-:Y:S02]  /*0960*/  SHF.R.U64 R30, R20, R12.reuse, R7.reuse ;  /* 0x0000000c141e7219 */ /* 0x190fe40000001207 */
[----:B------:R-:W-:Y:S01]  /*0970*/  SHF.R.U32.HI R5, RZ, R12, R7 ;  /* 0x0000000cff057219 */ /* 0x000fe20000011607 */
[----:B------:R-:W-:Y:S01]  /*0980*/  IMAD.MOV.U32 R7, RZ, RZ, 0x1 ;  /* 0x00000001ff077424 */ /* 0x000fe200078e00ff */
[----:B------:R3:W4:Y:S03]  /*0990*/  F2I.U32.TRUNC.NTZ R12, R6 ;  /* 0x00000006000c7305 */ /* 0x000726000020f000 */
[----:B------:R-:W1:Y:S01]  /*09a0*/  LDC R15, c[0x0][0x648] ;  /* 0x00019200ff0f7b82 */ /* 0x000e620000000800 */
[-C--:B0-----:R-:W-:Y:S02]  /*09b0*/  SHF.L.U32 R4, R9, R26.reuse, RZ ;  /* 0x0000001a09047219 */ /* 0x081fe400000006ff */
[----:B------:R-:W-:-:S02]  /*09c0*/  SHF.R.U64 R32, R30, R26, R5 ;  /* 0x0000001a1e207219 */ /* 0x000fc40000001205 */
[----:B------:R-:W-:Y:S02]  /*09d0*/  LOP3.LUT R11, RZ, R4, RZ, 0x33, !PT ;  /* 0x00000004ff0b7212 */ /* 0x000fe400078e33ff */
[-C--:B------:R-:W-:Y:S01]  /*09e0*/  SHF.R.U32.HI R5, RZ, R26.reuse, R5 ;  /* 0x0000001aff057219 */ /* 0x080fe20000011605 */
[----:B------:R-:W0:Y:S01]  /*09f0*/  LDC R21, c[0x0][0x638] ;  /* 0x00018e00ff157b82 */ /* 0x000e220000000800 */
[----:B------:R-:W-:Y:S01]  /*0a00*/  SHF.L.U32 R10, R7, R26, RZ ;  /* 0x0000001a070a7219 */ /* 0x000fe200000006ff */
[----:B------:R-:W-:-:S06]  /*0a10*/  IMAD.MOV.U32 R4, RZ, RZ, R32 ;  /* 0x000000ffff047224 */ /* 0x000fcc00078e0020 */
[----:B------:R-:W0:Y:S01]  /*0a20*/  LDC R153, c[0x0][0x610] ;  /* 0x00018400ff997b82 */ /* 0x000e220000000800 */
[----:B---34-:R-:W-:Y:S05]  /*0a30*/  @!P0 BRA `(.L_x_6) ;  /* 0x0000000000288947 */ /* 0x018fea0003800000 */
[----:B------:R-:W3:Y:S02]  /*0a40*/  LDC R9, c[0x0][0x64c] ;  /* 0x00019300ff097b82 */ /* 0x000ee40000000800 */
[----:B---3--:R-:W-:-:S05]  /*0a50*/  IADD3 R9, P0, R32, R9, RZ ;  /* 0x0000000920097210 */ /* 0x008fca0007f1e0ff */
        /* <DEDUP_REMOVED lines=8> */
.L_x_6:
[----:B-1----:R-:W-:Y:S01]  /*0ae0*/  SHF.R.U64 R4, R4, R15, R5 ;  /* 0x0000000f04047219 */ /* 0x002fe20000001205 */
[----:B--2---:R-:W-:Y:S01]  /*0af0*/  VIADD R5, R24, 0xffffffff ;  /* 0xffffffff18057836 */ /* 0x004fe20000000000 */
[----:B------:R-:W-:Y:S01]  /*0b00*/  LOP3.LUT R11, R30, R11, RZ, 0xc0, !PT ;  /* 0x0000000b1e0b7212 */ /* 0x000fe200078ec0ff */
[----:B------:R-:W-:Y:S02]  /*0b10*/  IMAD.MOV R12, RZ, RZ, -R12 ;  /* 0x000000ffff0c7224 */ /* 0x000fe400078e0a0c */
[----:B------:R-:W-:Y:S02]  /*0b20*/  IMAD.MOV R6, RZ, RZ, -R4 ;  /* 0x000000ffff067224 */ /* 0x000fe400078e0a04 */
[----:B------:R-:W-:Y:S01]  /*0b30*/  IMAD R11, R10, R4, R11 ;  /* 0x000000040a0b7224 */ /* 0x000fe200078e020b */
[----:B------:R-:W-:Y:S01]  /*0b40*/  LOP3.LUT R4, R20, R5, RZ, 0xc0, !PT ;  /* 0x0000000514047212 */ /* 0x000fe200078ec0ff */
[----:B------:R-:W-:Y:S02]  /*0b50*/  @P3 IMAD R0, R14, R12, R3 ;  /* 0x0000000c0e003224 */ /* 0x000fe400078e0203 */
[----:B0-----:R-:W-:-:S02]  /*0b60*/  IMAD R3, R6, R21, R32 ;  /* 0x0000001506037224 */ /* 0x001fc400078e0220 */
[----:B------:R-:W-:Y:S02]  /*0b70*/  IMAD R153, R11, R153, R0 ;  /* 0x000000990b997224 */ /* 0x000fe400078e0200 */
[----:B------:R-:W-:Y:S02]  /*0b80*/  IMAD R4, R3, R24, R4 ;  /* 0x0000001803047224 */ /* 0x000fe400078e0204 */
[----:B------:R-:W-:-:S03]  /*0b90*/  IMAD.MOV.U32 R0, RZ, RZ, 0x1 ;  /* 0x00000001ff007424 */ /* 0x000fc600078e00ff */
[----:B------:R-:W-:Y:S02]  /*0ba0*/  SEL R152, R4, R153, !P3 ;  /* 0x0000009904987207 */ /* 0x000fe40005800000 */
[----:B------:R-:W-:-:S07]  /*0bb0*/  SEL R153, R153, R4, !P3 ;  /* 0x0000000499997207 */ /* 0x000fce0005800000 */
.L_x_4:
[----:B------:R-:W-:-:S08]  /*0bc0*/  NOP ;  /* 0x0000000000007918 */ /* 0x000fd00000000000 */
[----:B------:R-:W0:Y:S02]  /*0bd0*/  USETMAXREG.TRY_ALLOC.CTAPOOL UP0, 0xe8 ;  /* 0x000000e8000079c8 */ /* 0x000e240008000600 */
[----:B0-----:R-:W-:-:S13]  /*0be0*/  PLOP3.LUT P0, PT, PT, PT, UP0, 0x80, 0x0 ;  /* 0x000000000000781c */ /* 0x001fda0003f0f008 */
[----:B------:R-:W-:Y:S05]  /*0bf0*/  @!P0 BRA `(.L_x_4) ;  /* 0xfffffffc00f08947 */ /* 0x000fea000383ffff */
[----:B------:R-:W-:Y:S01]  /*0c00*/  ULDC.64 UR4, c[0x0][0x598] ;  /* 0x0001660000047ab9 */ /* 0x000fe20000000a00 */
[----:B------:R-:W-:Y:S01]  /*0c10*/  ULDC.64 UR36, c[0x0][0x208] ;  /* 0x0000820000247ab9 */ /* 0x000fe20000000a00 */
[----:B------:R-:W-:-:S04]  /*0c20*/  ISETP.NE.U32.AND P0, PT, RZ, UR4, PT ;  /* 0x00000004ff007c0c */ /* 0x000fc8000bf05070 */
[----:B------:R-:W-:-:S13]  /*0c30*/  ISETP.NE.AND.EX P0, PT, RZ, UR5, PT, P0 ;  /* 0x00000005ff007c0c */ /* 0x000fda000bf05300 */
[----:B------:R-:W-:Y:S05]  /*0c40*/  @!P0 BRA `(.L_x_7) ;  /* 0x00000000001c8947 */ /* 0x000fea0003800000 */
[----:B------:R-:W0:Y:S02]  /*0c50*/  LDC.64 R4, c[0x0][0x598] ;  /* 0x00016600ff047b82 */ /* 0x000e240000000a00 */
[----:B0-----:R-:W2:Y:S02]  /*0c60*/  LDG.E.64 R4, desc[UR36][R4.64] ;  /* 0x0000002404047981 */ /* 0x001ea4000c1e1b00 */
[----:B--2---:R-:W-:-:S04]  /*0c70*/  ISETP.NE.U32.AND P0, PT, R4, RZ, PT ;  /* 0x000000ff0400720c */ /* 0x004fc80003f05070 */
[----:B------:R-:W-:-:S13]  /*0c80*/  ISETP.NE.AND.EX P0, PT, R5, RZ, PT, P0 ;  /* 0x000000ff0500720c */ /* 0x000fda0003f05300 */
[----:B------:R-:W-:Y:S05]  /*0c90*/  @!P0 BRA `(.L_x_7) ;  /* 0x0000000000088947 */ /* 0x000fea0003800000 */
[----:B------:R0:W5:Y:S01]  /*0ca0*/  LD.E R154, desc[UR36][R4.64] ;  /* 0x00000024049a7980 */ /* 0x000162000c101900 */
[----:B------:R-:W-:Y:S05]  /*0cb0*/  BRA `(.L_x_8) ;  /* 0x0000000000247947 */ /* 0x000fea0003800000 */
.L_x_7:
[----:B------:R-:W-:Y:S02]  /*0cc0*/  ULDC.64 UR4, c[0x0][0x588] ;  /* 0x0001620000047ab9 */ /* 0x000fe40000000a00 */
[----:B------:R-:W-:-:S04]  /*0cd0*/  ISETP.NE.U32.AND P0, PT, RZ, UR4, PT ;  /* 0x00000004ff007c0c */ /* 0x000fc8000bf05070 */
[----:B------:R-:W-:-:S13]  /*0ce0*/  ISETP.NE.AND.EX P0, PT, RZ, UR5, PT, P0 ;  /* 0x00000005ff007c0c */ /* 0x000fda000bf05300 */
[----:B------:R-:W-:Y:S05]  /*0cf0*/  @!P0 BRA `(.L_x_9) ;  /* 0x00000000000c8947 */ /* 0x000fea0003800000 */
[----:B------:R-:W0:Y:S02]  /*0d00*/  LDC.64 R154, c[0x0][0x588] ;  /* 0x00016200ff9a7b82 */ /* 0x000e240000000a00 */
[----:B0-----:R1:W5:Y:S01]  /*0d10*/  LDG.E R154, desc[UR36][R154.64] ;  /* 0x000000249a9a7981 */ /* 0x001362000c1e1900 */
[----:B------:R-:W-:Y:S05]  /*0d20*/  BRA `(.L_x_8) ;  /* 0x0000000000087947 */ /* 0x000fea0003800000 */
.L_x_9:
[----:B------:R-:W-:Y:S02]  /*0d30*/  ULDC UR4, c[0x0][0x580] ;  /* 0x0001600000047ab9 */ /* 0x000fe40000000800 */
[----:B------:R-:W-:-:S07]  /*0d40*/  IMAD.U32 R154, RZ, RZ, UR4 ;  /* 0x00000004ff9a7e24 */ /* 0x000fce000f8e00ff */
.L_x_8:
[----:B------:R-:W-:Y:S02]  /*0d50*/  ULDC.64 UR4, c[0x0][0x5a0] ;  /* 0x0001680000047ab9 */ /* 0x000fe40000000a00 */
[----:B------:R-:W-:-:S04]  /*0d60*/  ISETP.NE.U32.AND P0, PT, RZ, UR4, PT ;  /* 0x00000004ff007c0c */ /* 0x000fc8000bf05070 */
[----:B------:R-:W-:-:S13]  /*0d70*/  ISETP.NE.AND.EX P0, PT, RZ, UR5, PT, P0 ;  /* 0x00000005ff007c0c */ /* 0x000fda000bf05300 */
[----:B------:R-:W-:Y:S05]  /*0d80*/  @!P0 BRA `(.L_x_10) ;  /* 0x00000000001c8947 */ /* 0x000fea0003800000 */
[----:B0-----:R-:W0:Y:S02]  /*0d90*/  LDC.64 R4, c[0x0][0x5a0] ;  /* 0x00016800ff047b82 */ /* 0x001e240000000a00 */
[----:B0-----:R-:W2:Y:S02]  /*0da0*/  LDG.E.64 R4, desc[UR36][R4.64] ;  /* 0x0000002404047981 */ /* 0x001ea4000c1e1b00 */
[----:B--2---:R-:W-:-:S04]  /*0db0*/  ISETP.NE.U32.AND P0, PT, R4, RZ, PT ;  /* 0x000000ff0400720c */ /* 0x004fc80003f05070 */
[----:B------:R-:W-:-:S13]  /*0dc0*/  ISETP.NE.AND.EX P0, PT, R5, RZ, PT, P0 ;  /* 0x000000ff0500720c */ /* 0x000fda0003f05300 */
[----:B------:R-:W-:Y:S05]  /*0dd0*/  @!P0 BRA `(.L_x_10) ;  /* 0x0000000000088947 */ /* 0x000fea0003800000 */
[----:B-1----:R0:W5:Y:S01]  /*0de0*/  LD.E R155, desc[UR36][R4.64] ;  /* 0x00000024049b7980 */ /* 0x002162000c101900 */
[----:B------:R-:W-:Y:S05]  /*0df0*/  BRA `(.L_x_11) ;  /* 0x0000000000247947 */ /* 0x000fea0003800000 */
.L_x_10:
[----:B------:R-:W-:Y:S02]  /*0e00*/  ULDC.64 UR4, c[0x0][0x590] ;  /* 0x0001640000047ab9 */ /* 0x000fe40000000a00 */
[----:B------:R-:W-:-:S04]  /*0e10*/  ISETP.NE.U32.AND P0, PT, RZ, UR4, PT ;  /* 0x00000004ff007c0c */ /* 0x000fc8000bf05070 */
[----:B------:R-:W-:-:S13]  /*0e20*/  ISETP.NE.AND.EX P0, PT, RZ, UR5, PT, P0 ;  /* 0x00000005ff007c0c */ /* 0x000fda000bf05300 */
[----:B------:R-:W-:Y:S05]  /*0e30*/  @!P0 BRA `(.L_x_12) ;  /* 0x00000000000c8947 */ /* 0x000fea0003800000 */
[----:B0-----:R-:W1:Y:S02]  /*0e40*/  LDC.64 R4, c[0x0][0x590] ;  /* 0x00016400ff047b82 */ /* 0x001e640000000a00 */
[----:B-1----:R1:W5:Y:S01]  /*0e50*/  LDG.E R155, desc[UR36][R4.64] ;  /* 0x00000024049b7981 */ /* 0x002362000c1e1900 */
[----:B------:R-:W-:Y:S05]  /*0e60*/  BRA `(.L_x_11) ;  /* 0x0000000000087947 */ /* 0x000fea0003800000 */
.L_x_12:
[----:B------:R-:W-:Y:S02]  /*0e70*/  ULDC UR4, c[0x0][0x584] ;  /* 0x0001610000047ab9 */ /* 0x000fe40000000800 */
[----:B-1----:R-:W-:-:S07]  /*0e80*/  IMAD.U32 R155, RZ, RZ, UR4 ;  /* 0x00000004ff9b7e24 */ /* 0x002fce000f8e00ff */
.L_x_11:
[----:B------:R-:W-:-:S13]  /*0e90*/  LOP3.LUT P0, RZ, R0, 0xff, RZ, 0xc0, !PT ;  /* 0x000000ff00ff7812 */ /* 0x000fda000780c0ff */
[----:B------:R-:W-:Y:S05]  /*0ea0*/  @!P0 EXIT ;  /* 0x000000000000894d */ /* 0x000fea0003800000 */
[----:B------:R-:W-:Y:S01]  /*0eb0*/  ULDC UR4, c[0x0][0x28c] ;  /* 0x0000a30000047ab9 */ /* 0x000fe20000000800 */
[----:B------:R-:W-:Y:S01]  /*0ec0*/  LOP3.LUT R158, R19, 0x1, RZ, 0xfc, !PT ;  /* 0x00000001139e7812 */ /* 0x000fe200078efcff */
[----:B------:R-:W-:Y:S01]  /*0ed0*/  UIADD3 UR4, UR4, 0x3f, URZ ;  /* 0x0000003f04047890 */ /* 0x000fe2000fffe03f */
[----:B------:R-:W-:Y:S01]  /*0ee0*/  UMOV UR38, URZ ;  /* 0x0000003f00267c82 */ /* 0x000fe20008000000 */
[----:B------:R-:W-:Y:S02]  /*0ef0*/  UMOV UR39, URZ ;  /* 0x0000003f00277c82 */ /* 0x000fe40008000000 */
[----:B------:R-:W-:-:S04]  /*0f00*/  USHF.R.S32.HI UR5, URZ, 0x1f, UR4 ;  /* 0x0000001f3f057899 */ /* 0x000fc80008011404 */
[----:B------:R-:W-:-:S04]  /*0f10*/  ULEA.HI UR5, UR5, UR4, URZ, 0x6 ;  /* 0x0000000405057291 */ /* 0x000fc8000f8f303f */
[----:B------:R-:W-:-:S12]  /*0f20*/  USHF.R.S32.HI UR40, URZ, 0x6, UR5 ;  /* 0x000000063f287899 */ /* 0x000fd80008011405 */
.L_x_286:
[----:B------:R-:W-:Y:S01]  /*0f30*/  LOP3.LUT R0, R18, 0x80, RZ, 0xc0, !PT ;  /* 0x0000008012007812 */ /* 0x000fe200078ec0ff */
[----:B--2---:R-:W2:Y:S01]  /*0f40*/  S2UR UR7, SR_CgaCtaId ;  /* 0x00000000000779c3 */ /* 0x004ea20000008800 */
[----:B------:R-:W-:Y:S02]  /*0f50*/  UMOV UR6, 0x400 ;  /* 0x0000040000067882 */ /* 0x000fe40000000000 */
[----:B------:R-:W-:-:S06]  /*0f60*/  SHF.R.U32.HI R0, RZ, 0x7, R0 ;  /* 0x00000007ff007819 */ /* 0x000fcc0000011600 */
[----:B---3--:R-:W3:Y:S01]  /*0f70*/  SHFL.IDX PT, R0, R0, RZ, 0x1f ;  /* 0x00001fff00007589 */ /* 0x008ee200000e0000 */
[----:B--2---:R-:W-:Y:S01]  /*0f80*/  ULEA UR42, UR7, UR6, 0x18 ;  /* 0x00000006072a7291 */ /* 0x004fe2000f8ec03f */
[----:B---3--:R-:W-:-:S13]  /*0f90*/  R2UR UR4, R0 ;  /* 0x00000000000472ca */ /* 0x008fda00000e0000 */
[----:B------:R-:W-:-:S04]  /*0fa0*/  ULEA.HI UR5, UR4, UR4, URZ, 0x1 ;  /* 0x0000000404057291 */ /* 0x000fc8000f8f083f */
[----:B------:R-:W-:-:S04]  /*0fb0*/  ULOP3.LUT UR5, UR5, 0x7fffe, URZ, 0xc0, !UPT ;  /* 0x0007fffe05057892 */ /* 0x000fc8000f8ec03f */
[----:B------:R-:W-:-:S03]  /*0fc0*/  UIADD3 UR5, UR4, -UR5, URZ ;  /* 0x8000000504057290 */ /* 0x000fc6000fffe03f */
[----:B------:R-:W-:Y:S01]  /*0fd0*/  ULDC UR4, c[0x0][0x28c] ;  /* 0x0000a30000047ab9 */ /* 0x000fe20000000800 */
[----:B------:R-:W-:Y:S01]  /*0fe0*/  ULEA UR5, UR5, UR42, 0xd ;  /* 0x0000002a05057291 */ /* 0x000fe2000f8e683f */
[----:B------:R-:W-:-:S03]  /*0ff0*/  ISETP.LT.AND P0, PT, RZ, UR4, PT ;  /* 0x00000004ff007c0c */ /* 0x000fc6000bf01270 */
[----:B------:R-:W-:-:S04]  /*1000*/  UIADD3 UR5, UR5, 0x100, URZ ;  /* 0x0000010005057890 */ /* 0x000fc8000fffe03f */
[----:B------:R-:W-:-:S04]  /*1010*/  USHF.R.U32.HI UR5, URZ, 0x4, UR5 ;  /* 0x000000043f057899 */ /* 0x000fc80008011605 */
[----:B------:R-:W-:Y:S02]  /*1020*/  ULOP3.LUT UR41, UR5, 0x3fff, URZ, 0xc0, !UPT ;  /* 0x00003fff05297892 */ /* 0x000fe4000f8ec03f */
[----:B-1----:R-:W-:Y:S10]  /*1030*/  @P0 BRA `(.L_x_13) ;  /* 0x0000000000400947 */ /* 0x002ff40003800000 */
[----:B------:R-:W-:Y:S01]  /*1040*/  MOV R0, 0x0 ;  /* 0x0000000000007802 */ /* 0x000fe20000000f00 */
[----:B------:R-:W-:Y:S01]  /*1050*/  ULDC.64 UR4, c[0x4][0x68] ;  /* 0x01001a0000047ab9 */ /* 0x000fe20000000a00 */
[----:B------:R-:W-:Y:S01]  /*1060*/  ULDC.64 UR6, c[0x4][0x8] ;  /* 0x0100020000067ab9 */ /* 0x000fe20000000a00 */
[----:B01----:R-:W-:Y:S01]  /*1070*/  IMAD.U32 R4, RZ, RZ, UR4 ;  /* 0x00000004ff047e24 */ /* 0x003fe2000f8e00ff */
[----:B------:R0:W1:Y:S01]  /*1080*/  LDC.64 R14, c[0x4][R0] ;  /* 0x01000000000e7b82 */ /* 0x0000620000000a00 */
[----:B------:R-:W-:Y:S01]  /*1090*/  IMAD.U32 R5, RZ, RZ, UR5 ;  /* 0x00000005ff057e24 */ /* 0x000fe2000f8e00ff */
[----:B------:R-:W-:Y:S01]  /*10a0*/  ULDC.64 UR4, c[0x4][0x70] ;  /* 0x01001c0000047ab9 */ /* 0x000fe20000000a00 */
[----:B------:R-:W-:Y:S02]  /*10b0*/  IMAD.U32 R10, RZ, RZ, UR6 ;  /* 0x00000006ff0a7e24 */ /* 0x000fe4000f8e00ff */
[----:B------:R-:W-:Y:S02]  /*10c0*/  IMAD.U32 R6, RZ, RZ, UR4 ;  /* 0x00000004ff067e24 */ /* 0x000fe4000f8e00ff */
[----:B------:R-:W-:-:S02]  /*10d0*/  IMAD.U32 R7, RZ, RZ, UR5 ;  /* 0x00000005ff077e24 */ /* 0x000fc4000f8e00ff */
[----:B------:R-:W-:Y:S02]  /*10e0*/  IMAD.U32 R11, RZ, RZ, UR7 ;  /* 0x00000007ff0b7e24 */ /* 0x000fe4000f8e00ff */
[----:B------:R-:W-:Y:S02]  /*10f0*/  IMAD.MOV.U32 R8, RZ, RZ, 0x1e1 ;  /* 0x000001e1ff087424 */ /* 0x000fe400078e00ff */
[----:B------:R-:W-:Y:S02]  /*1100*/  IMAD.MOV.U32 R12, RZ, RZ, 0x1 ;  /* 0x00000001ff0c7424 */ /* 0x000fe400078e00ff */
[----:B0-----:R-:W-:-:S07]  /*1110*/  IMAD.MOV.U32 R13, RZ, RZ, RZ ;  /* 0x000000ffff0d7224 */ /* 0x001fce00078e00ff */
[----:B------:R-:W-:-:S07]  /*1120*/  LEPC R20, `(.L_x_13) ;  /* 0x000000001014794e */ /* 0x000fce0000000000 */
[----:B-1---5:R-:W-:Y:S05]  /*1130*/  CALL.ABS.NOINC R14 ;  /* 0x000000000e007343 */ /* 0x022fea0003c00000 */
.L_x_13:
[----:B------:R-:W-:-:S13]  /*1140*/  ISETP.NE.AND P0, PT, R158, 0x3, PT ;  /* 0x000000039e00780c */ /* 0x000fda0003f05270 */
[----:B------:R-:W-:Y:S05]  /*1150*/  @!P0 BRA `(.L_x_14) ;  /* 0x0000000000048947 */ /* 0x000fea0003800000 */
[----:B------:R-:W-:Y:S01]  /*1160*/  BPT.TRAP 0x1 ;  /* 0x000000040000795c */ /* 0x000fe20000300000 */
.L_x_14:
[----:B------:R-:W-:Y:S02]  /*1170*/  IMAD.U32 R3, RZ, RZ, UR39 ;  /* 0x00000027ff037e24 */ /* 0x000fe4000f8e00ff */
[----:B------:R-:W-:-:S03]  /*1180*/  IMAD.U32 R0, RZ, RZ, UR38 ;  /* 0x00000026ff007e24 */ /* 0x000fc6000f8e00ff */
[----:B------:R-:W-:Y:S02]  /*1190*/  LEA R3, R3, UR42, 0x3 ;  /* 0x0000002a03037c11 */ /* 0x000fe4000f8e18ff */
[----:B------:R-:W-:-:S04]  /*11a0*/  SHF.L.U32 R0, R0, 0x1f, RZ ;  /* 0x0000001f00007819 */ /* 0x000fc800000006ff */
[----:B------:R2:W3:Y:S01]  /*11b0*/  SYNCS.PHASECHK.TRANS64.TRYWAIT P1, [R3+URZ], R0 ;  /* 0x00000000030075a7 */ /* 0x0004e2000802017f */
[----:B------:R-:W-:Y:S05]  /*11c0*/  @!P0 BRA `(.L_x_15) ;  /* 0x0000000000048947 */ /* 0x000fea0003800000 */
[----:B------:R-:W-:Y:S01]  /*11d0*/  BPT.TRAP 0x1 ;  /* 0x000000040000795c */ /* 0x000fe20000300000 */
.L_x_15:
[----:B---3--:R-:W-:Y:S05]  /*11e0*/  @P1 BRA `(.L_x_16) ;  /* 0x0000000000081947 */ /* 0x008fea0003800000 */
[----:B------:R-:W3:Y:S02]  /*11f0*/  SYNCS.PHASECHK.TRANS64.TRYWAIT P1, [R3+URZ], R0 ;  /* 0x00000000030075a7 */ /* 0x000ee4000802017f */
[----:B---3--:R-:W-:Y:S05]  /*1200*/  @!P1 BRA `(.L_x_17) ;  /* 0x000000a4004c9947 */ /* 0x008fea0003800000 */
.L_x_16:
[----:B------:R-:W-:-:S04]  /*1210*/  UISETP.LT.AND UP0, UPT, UR40, 0x1, UPT ;  /* 0x000000012800788c */ /* 0x000fc8000bf01270 */
[----:B------:R-:W-:-:S04]  /*1220*/  USEL UR4, UR40, 0x1, UP0 ;  /* 0x0000000128047887 */ /* 0x000fc80008000000 */
[----:B------:R-:W-:-:S06]  /*1230*/  UIADD3 UR4, UR40, -UR4, URZ ;  /* 0x8000000428047290 */ /* 0x000fcc000fffe03f */
[----:B--23--:R-:W-:Y:S01]  /*1240*/  IMAD.U32 R0, RZ, RZ, UR4 ;  /* 0x00000004ff007e24 */ /* 0x00cfe2000f8e00ff */
[----:B------:R-:W-:Y:S05]  /*1250*/  WARPSYNC.ALL ;  /* 0x0000000000007948 */ /* 0x000fea0003800000 */
[----:B------:R-:W-:Y:S01]  /*1260*/  ISETP.GE.AND P1, PT, R0, 0x1, PT ;  /* 0x000000010000780c */ /* 0x000fe20003f26270 */
[----:B------:R-:W-:Y:S01]  /*1270*/  UIADD3 UR4, UR42, 0x10100, URZ ;  /* 0x000101002a047890 */ /* 0x000fe2000fffe03f */
[----:B------:R-:W-:Y:S01]  /*1280*/  WARPGROUP.ARRIVE ;  /* 0x00000000000079c5 */ /* 0x000fe20000000000 */
[----:B------:R-:W-:Y:S02]  /*1290*/  ULEA UR5, UR39, UR41, 0xa ;  /* 0x0000002927057291 */ /* 0x000fe4000f8e503f */
[----:B------:R-:W-:Y:S01]  /*12a0*/  USHF.R.U32.HI UR4, URZ, 0x4, UR4 ;  /* 0x000000043f047899 */ /* 0x000fe20008011604 */
[----:B------:R-:W-:Y:S01]  /*12b0*/  UMOV UR9, 0x40000040 ;  /* 0x4000004000097882 */ /* 0x000fe20000000000 */
[----:B------:R-:W-:-:S02]  /*12c0*/  UMOV UR11, 0x40000040 ;  /* 0x40000040000b7882 */ /* 0x000fc40000000000 */
[----:B------:R-:W-:Y:S01]  /*12d0*/  ULOP3.LUT UR4, UR4, 0x3fff, URZ, 0xc0, !UPT ;  /* 0x00003fff04047892 */ /* 0x000fe2000f8ec03f */
[----:B------:R-:W-:-:S03]  /*12e0*/  UMOV UR8, UR5 ;  /* 0x0000000500087c82 */ /* 0x000fc60008000000 */
[----:B------:R-:W-:-:S04]  /*12f0*/  ULOP3.LUT UR4, UR4, 0x2000000, URZ, 0xfc, !UPT ;  /* 0x0200000004047892 */ /* 0x000fc8000f8efc3f */
[----:B------:R-:W-:-:S07]  /*1300*/  ULEA UR6, UR39, UR4, 0xb ;  /* 0x0000000427067291 */ /* 0x000fce000f8e583f */
[----:B------:R-:W-:Y:S02]  /*1310*/  UMOV UR10, UR6 ;  /* 0x00000006000a7c82 */ /* 0x000fe40008000000 */
[----:B------:R-:W-:Y:S01]  /*1320*/  HGMMA.64x256x16.F32 R24, gdesc[UR8].tnspA.tnspB, RZ, !UPT, gsb0 ;  /* 0x63e00000081879f0 */ /* 0x000fe2000c0008ff */
[----:B------:R-:W-:Y:S02]  /*1330*/  UIADD3 UR8, UR5, 0x80, URZ ;  /* 0x0000008005087890 */ /* 0x000fe4000fffe03f */
[----:B------:R-:W-:Y:S01]  /*1340*/  UIADD3 UR10, UR6, 0x80, URZ ;  /* 0x00000080060a7890 */ /* 0x000fe2000fffe03f */
[----:B------:R-:W-:Y:S01]  /*1350*/  UMOV UR9, 0x40000040 ;  /* 0x4000004000097882 */ /* 0x000fe20000000000 */
[----:B------:R-:W-:Y:S01]  /*1360*/  UMOV UR11, 0x40000040 ;  /* 0x40000040000b7882 */ /* 0x000fe20000000000 */
[----:B------:R-:W-:Y:S02]  /*1370*/  WARPGROUP.DEPBAR.LE gsb0, 0x0 ;  /* 0x00008000000079c5 */ /* 0x000fe40000010000 */
[----:B------:R-:W-:-:S15]  /*1380*/  WARPGROUP.ARRIVE ;  /* 0x00000000000079c5 */ /* 0x000fde0000000000 */
[----:B------:R-:W-:-:S05]  /*1390*/  NOP ;  /* 0x0000000000007918 */ /* 0x000fca0000000000 */
[----:B------:R-:W-:Y:S01]  /*13a0*/  HGMMA.64x256x16.F32 R24, gdesc[UR8].tnspA.tnspB, R24, gsb0 ;  /* 0x63e00000081879f0 */ /* 0x000fe20008000818 */
        /* <DEDUP_REMOVED lines=15> */
[----:B------:R-:W-:Y:S03]  /*14a0*/  HGMMA.64x256x16.F32 R24, gdesc[UR8].tnspA.tnspB, R24, gsb0 ;  /* 0x63e00000081879f0 */ /* 0x000fe60008000818 */
[----:B------:R-:W-:Y:S02]  /*14b0*/  WARPGROUP.DEPBAR.LE gsb0, 0x0 ;  /* 0x00008000000079c5 */ /* 0x000fe40000010000 */
[----:B------:R-:W-:Y:S05]  /*14c0*/  @!P1 BRA `(.L_x_18) ;  /* 0x0000000400249947 */ /* 0x000fea0003800000 */
[----:B------:R-:W-:-:S04]  /*14d0*/  UIADD3 UR5, UR39, 0x1, URZ ;  /* 0x0000000127057890 */ /* 0x000fc8000fffe03f */
[----:B------:R-:W-:-:S04]  /*14e0*/  UISETP.NE.AND UP0, UPT, UR5, 0x4, UPT ;  /* 0x000000040500788c */ /* 0x000fc8000bf05270 */
[----:B------:R-:W-:Y:S02]  /*14f0*/  USEL UR6, URZ, 0x1, UP0 ;  /* 0x000000013f067887 */ /* 0x000fe40008000000 */
[----:B------:R-:W-:Y:S02]  /*1500*/  USEL UR5, UR5, URZ, UP0 ;  /* 0x0000003f05057287 */ /* 0x000fe40008000000 */
[----:B------:R-:W-:-:S06]  /*1510*/  ULOP3.LUT UR6, UR38, UR6, URZ, 0x3c, !UPT ;  /* 0x0000000626067292 */ /* 0x000fcc000f8e3c3f */
[----:B01----:R-:W-:Y:S01]  /*1520*/  IMAD.U32 R5, RZ, RZ, UR6 ;  /* 0x00000006ff057e24 */ /* 0x003fe2000f8e00ff */
[----:B------:R-:W-:-:S06]  /*1530*/  UMOV UR6, UR39 ;  /* 0x0000002700067c82 */ /* 0x000fcc0008000000 */
.L_x_25:
[----:B01----:R-:W-:Y:S05]  /*1540*/  @!P0 BRA `(.L_x_19) ;  /* 0x0000000000048947 */ /* 0x003fea0003800000 */
[----:B------:R-:W-:Y:S01]  /*1550*/  BPT.TRAP 0x1 ;  /* 0x000000040000795c */ /* 0x000fe20000300000 */
.L_x_19:
[----:B------:R-:W0:Y:S01]  /*1560*/  S2UR UR8, SR_CgaCtaId ;  /* 0x00000000000879c3 */ /* 0x000e220000008800 */
[----:B------:R-:W-:Y:S01]  /*1570*/  UMOV UR7, 0x400 ;  /* 0x0000040000077882 */ /* 0x000fe20000000000 */
[----:B------:R-:W-:Y:S01]  /*1580*/  SHF.L.U32 R3, R5, 0x1f, RZ ;  /* 0x0000001f05037819 */ /* 0x000fe200000006ff */
[----:B0-----:R-:W-:-:S04]  /*1590*/  ULEA UR13, UR8, UR7, 0x18 ;  /* 0x00000007080d7291 */ /* 0x001fc8000f8ec03f */
[----:B------:R-:W-:-:S09]  /*15a0*/  ULEA UR7, UR5, UR13, 0x3 ;  /* 0x0000000d05077291 */ /* 0x000fd2000f8e183f */
[----:B------:R0:W1:Y:S01]  /*15b0*/  SYNCS.PHASECHK.TRANS64.TRYWAIT P1, [UR7], R3 ;  /* 0x00000003ff0075a7 */ /* 0x0000620008020147 */
[----:B------:R-:W-:Y:S05]  /*15c0*/  @!P0 BRA `(.L_x_20) ;  /* 0x0000000000048947 */ /* 0x000fea0003800000 */
[----:B------:R-:W-:Y:S01]  /*15d0*/  BPT.TRAP 0x1 ;  /* 0x000000040000795c */ /* 0x000fe20000300000 */
.L_x_20:
[----:B-1----:R-:W-:Y:S05]  /*15e0*/  @P1 BRA `(.L_x_21) ;  /* 0x0000000000081947 */ /* 0x002fea0003800000 */
[----:B------:R-:W1:Y:S02]  /*15f0*/  SYNCS.PHASECHK.TRANS64.TRYWAIT P1, [UR7], R3 ;  /* 0x00000003ff0075a7 */ /* 0x000e640008020147 */
[----:B-1----:R-:W-:Y:S05]  /*1600*/  @!P1 BRA `(.L_x_22) ;  /* 0x000000a000609947 */ /* 0x002fea0003800000 */
.L_x_21:
[----:B------:R-:W-:Y:S01]  /*1610*/  ULEA UR7, UR5, UR41, 0xa ;  /* 0x0000002905077291 */ /* 0x000fe2000f8e503f */
[----:B------:R-:W-:Y:S01]  /*1620*/  WARPGROUP.ARRIVE ;  /* 0x00000000000079c5 */ /* 0x000fe20000000000 */
[----:B------:R-:W-:Y:S01]  /*1630*/  ULEA UR12, UR5, UR4, 0xb ;  /* 0x00000004050c7291 */ /* 0x000fe2000f8e583f */
[----:B------:R-:W-:Y:S01]  /*1640*/  UMOV UR9, 0x40000040 ;  /* 0x4000004000097882 */ /* 0x000fe20000000000 */
[----:B------:R-:W-:-:S03]  /*1650*/  UMOV UR11, 0x40000040 ;  /* 0x40000040000b7882 */ /* 0x000fc60000000000 */
[----:B------:R-:W-:Y:S02]  /*1660*/  UMOV UR8, UR7 ;  /* 0x0000000700087c82 */ /* 0x000fe40008000000 */
[----:B------:R-:W-:Y:S02]  /*1670*/  UMOV UR10, UR12 ;  /* 0x0000000c000a7c82 */ /* 0x000fe40008000000 */
[----:B------:R-:W-:Y:S01]  /*1680*/  HGMMA.64x256x16.F32 R24, gdesc[UR8].tnspA.tnspB, R24, gsb0 ;  /* 0x63e00000081879f0 */ /* 0x000fe20008000818 */
[----:B------:R-:W-:Y:S02]  /*1690*/  UIADD3 UR8, UR7, 0x80, URZ ;  /* 0x0000008007087890 */ /* 0x000fe4000fffe03f */
[----:B------:R-:W-:Y:S01]  /*16a0*/  UIADD3 UR10, UR12, 0x80, URZ ;  /* 0x000000800c0a7890 */ /* 0x000fe2000fffe03f */
[----:B------:R-:W-:Y:S01]  /*16b0*/  UMOV UR9, 0x40000040 ;  /* 0x4000004000097882 */ /* 0x000fe20000000000 */
[----:B------:R-:W-:Y:S01]  /*16c0*/  UMOV UR11, 0x40000040 ;  /* 0x40000040000b7882 */ /* 0x000fe20000000000 */
[----:B------:R-:W-:-:S02]  /*16d0*/  WARPGROUP.DEPBAR.LE gsb0, 0x0 ;  /* 0x00008000000079c5 */ /* 0x000fc40000010000 */
        /* <DEDUP_REMOVED lines=21> */
[----:B------:R-:W-:Y:S01]  /*1830*/  BPT.TRAP 0x1 ;  /* 0x000000040000795c */ /* 0x000fe20000300000 */
.L_x_23:
[----:B------:R-:W-:Y:S01]  /*1840*/  ULEA UR7, UR6, UR13, 0x3 ;  /* 0x0000000d06077291 */ /* 0x000fe2000f8e183f */
[----:B------:R-:W-:-:S03]  /*1850*/  ISETP.GT.U32.AND P1, PT, R19, 0x1, PT ;  /* 0x000000011300780c */ /* 0x000fc60003f24070 */
[----:B------:R-:W-:-:S04]  /*1860*/  UIADD3 UR7, UR7, 0x20, URZ ;  /* 0x0000002007077890 */ /* 0x000fc8000fffe03f */
[----:B------:R-:W-:-:S09]  /*1870*/  UPRMT UR7, URZ, 0x654, UR7 ;  /* 0x000006543f077896 */ /* 0x000fd20008000007 */
[----:B------:R-:W-:Y:S01]  /*1880*/  SYNCS.ARRIVE.TRANS64.RED.A1T0 RZ, [UR7], RZ ;  /* 0x000000ffffff79a7 */ /* 0x000fe20008100407 */
[----:B------:R-:W-:Y:S05]  /*1890*/  @P1 BRA `(.L_x_24) ;  /* 0x0000000000041947 */ /* 0x000fea0003800000 */
[----:B------:R-:W-:Y:S01]  /*18a0*/  BPT.TRAP 0x1 ;  /* 0x000000040000795c */ /* 0x000fe20000300000 */
.L_x_24:
[----:B------:R-:W-:Y:S01]  /*18b0*/  UIADD3 UR5, UR5, 0x1, URZ ;  /* 0x0000000105057890 */ /* 0x000fe2000fffe03f */
[C---:B------:R-:W-:Y:S01]  /*18c0*/  ISETP.GT.AND P1, PT, R0.reuse, 0x1, PT ;  /* 0x000000010000780c */ /* 0x040fe20003f24270 */
[----:B------:R-:W-:Y:S01]  /*18d0*/  UIADD3 UR6, UR6, 0x1, URZ ;  /* 0x0000000106067890 */ /* 0x000fe2000fffe03f */
[----:B------:R-:W-:Y:S01]  /*18e0*/  VIADD R0, R0, 0xffffffff ;  /* 0xffffffff00007836 */ /* 0x000fe20000000000 */
[----:B------:R-:W-:Y:S02]  /*18f0*/  UISETP.NE.AND UP0, UPT, UR5, 0x4, UPT ;  /* 0x000000040500788c */ /* 0x000fe4000bf05270 */
[----:B------:R-:W-:Y:S02]  /*1900*/  UISETP.NE.AND UP1, UPT, UR6, 0x4, UPT ;  /* 0x000000040600788c */ /* 0x000fe4000bf25270 */
[----:B------:R-:W-:Y:S02]  /*1910*/  USEL UR7, URZ, 0x1, UP0 ;  /* 0x000000013f077887 */ /* 0x000fe40008000000 */
[----:B------:R-:W-:-:S02]  /*1920*/  USEL UR5, UR5, URZ, UP0 ;  /* 0x0000003f05057287 */ /* 0x000fc40008000000 */
[----:B------:R-:W-:Y:S02]  /*1930*/  USEL UR6, UR6, URZ, UP1 ;  /* 0x0000003f06067287 */ /* 0x000fe40008800000 */
[----:B------:R-:W-:Y:S01]  /*1940*/  LOP3.LUT R5, R5, UR7, RZ, 0x3c, !PT ;  /* 0x0000000705057c12 */ /* 0x000fe2000f8e3cff */
[----:B------:R-:W-:Y:S09]  /*1950*/  @P1 BRA `(.L_x_25) ;  /* 0xfffffff800f81947 */ /* 0x000ff2000383ffff */
.L_x_18:
[----:B------:R-:W2:Y:S02]  /*1960*/  LDC R0, c[0x0][0x28c] ;  /* 0x0000a300ff007b82 */ /* 0x000ea40000000800 */
[----:B--2---:R-:W-:-:S13]  /*1970*/  ISETP.GE.AND P1, PT, R0, 0x1, PT ;  /* 0x000000010000780c */ /* 0x004fda0003f26270 */
[----:B------:R-:W-:Y:S05]  /*1980*/  @!P1 BRA `(.L_x_26) ;  /* 0x0000000000409947 */ /* 0x000fea0003800000 */
[----:B------:R-:W-:Y:S05]  /*1990*/  @!P0 BRA `(.L_x_27) ;  /* 0x0000000000048947 */ /* 0x000fea0003800000 */
[----:B------:R-:W-:Y:S01]  /*19a0*/  BPT.TRAP 0x1 ;  /* 0x000000040000795c */ /* 0x000fe20000300000 */
.L_x_27:
[----:B------:R-:W2:Y:S01]  /*19b0*/  S2UR UR6, SR_CgaCtaId ;  /* 0x00000000000679c3 */ /* 0x000ea20000008800 */
[----:B------:R-:W-:Y:S01]  /*19c0*/  UISETP.LT.AND UP0, UPT, UR40, 0x1, UPT ;  /* 0x000000012800788c */ /* 0x000fe2000bf01270 */
[----:B------:R-:W-:Y:S01]  /*19d0*/  ISETP.GT.U32.AND P0, PT, R19, 0x1, PT ;  /* 0x000000011300780c */ /* 0x000fe20003f04070 */
[----:B------:R-:W-:Y:S02]  /*19e0*/  UMOV UR5, 0x400 ;  /* 0x0000040000057882 */ /* 0x000fe40000000000 */
[----:B------:R-:W-:-:S04]  /*19f0*/  USEL UR4, UR40, 0x1, UP0 ;  /* 0x0000000128047887 */ /* 0x000fc80008000000 */
[----:B------:R-:W-:-:S04]  /*1a00*/  UIADD3 UR4, UR39, UR40, -UR4 ;  /* 0x0000002827047290 */ /* 0x000fc8000fffe804 */
[----:B------:R-:W-:-:S04]  /*1a10*/  USHF.L.U32 UR4, UR4, 0x3, URZ ;  /* 0x0000000304047899 */ /* 0x000fc8000800063f */
[----:B------:R-:W-:Y:S02]  /*1a20*/  ULOP3.LUT UR4, UR4, 0x18, URZ, 0xc0, !UPT ;  /* 0x0000001804047892 */ /* 0x000fe4000f8ec03f */
[----:B--2---:R-:W-:-:S04]  /*1a30*/  ULEA UR5, UR6, UR5, 0x18 ;  /* 0x0000000506057291 */ /* 0x004fc8000f8ec03f */
[----:B------:R-:W-:-:S04]  /*1a40*/  UIADD3 UR4, UR5, 0x20, UR4 ;  /* 0x0000002005047890 */ /* 0x000fc8000fffe004 */
[----:B------:R-:W-:-:S09]  /*1a50*/  UPRMT UR4, URZ, 0x654, UR4 ;  /* 0x000006543f047896 */ /* 0x000fd20008000004 */
[----:B------:R-:W-:Y:S01]  /*1a60*/  SYNCS.ARRIVE.TRANS64.RED.A1T0 RZ, [UR4], RZ ;  /* 0x000000ffffff79a7 */ /* 0x000fe20008100404 */
[----:B------:R-:W-:Y:S05]  /*1a70*/  @P0 BRA `(.L_x_26) ;  /* 0x0000000000040947 */ /* 0x000fea0003800000 */
[----:B------:R-:W-:Y:S01]  /*1a80*/  BPT.TRAP 0x1 ;  /* 0x000000040000795c */ /* 0x000fe20000300000 */
.L_x_26:
[----:B------:R-:W2:Y:S01]  /*1a90*/  LDC R7, c[0x0][0x288] ;  /* 0x0000a200ff077b82 */ /* 0x000ea20000000800 */
[----:B01----:R-:W-:Y:S01]  /*1aa0*/  SHF.R.U32.HI R3, RZ, 0x2, R18 ;  /* 0x00000002ff037819 */ /* 0x003fe20000011612 */
[----:B------:R-:W-:Y:S01]  /*1ab0*/  UIADD3 UR39, UR40, UR39, URZ ;  /* 0x0000002728277290 */ /* 0x000fe2000fffe03f */
[C---:B------:R-:W-:Y:S01]  /*1ac0*/  LOP3.LUT R4, R18.reuse, 0x60, RZ, 0xc0, !PT ;  /* 0x0000006012047812 */ /* 0x040fe200078ec0ff */
[----:B------:R-:W-:Y:S01]  /*1ad0*/  ULDC UR8, c[0x0][0x284] ;  /* 0x0000a10000087ab9 */ /* 0x000fe20000000800 */
[----:B------:R-:W-:Y:S01]  /*1ae0*/  LOP3.LUT R3, R3, 0x7, RZ, 0xc0, !PT ;  /* 0x0000000703037812 */ /* 0x000fe200078ec0ff */
[----:B------:R-:W-:Y:S01]  /*1af0*/  USHF.R.U32.HI UR4, URZ, 0x2, UR39 ;  /* 0x000000023f047899 */ /* 0x000fe20008011627 */
[----:B------:R-:W-:Y:S01]  /*1b00*/  SHF.R.U32.HI R10, RZ, 0x1, R4 ;  /* 0x00000001ff0a7819 */ /* 0x000fe20000011604 */
[----:B------:R-:W-:Y:S01]  /*1b10*/  IMAD.SHL.U32 R4, R18, 0x2, RZ ;  /* 0x0000000212047824 */ /* 0x000fe200078e00ff */
[----:B------:R-:W-:Y:S01]  /*1b20*/  LOP3.LUT R0, R22, 0x1, RZ, 0xc0, !PT ;  /* 0x0000000116007812 */ /* 0x000fe200078ec0ff */
[----:B------:R-:W-:Y:S01]  /*1b30*/  ULOP3.LUT UR4, UR4, 0x1, URZ, 0xc0, !UPT ;  /* 0x0000000104047892 */ /* 0x000fe2000f8ec03f */
[----:B------:R-:W-:Y:S01]  /*1b40*/  IADD3 R5, RZ, -R10, -R3 ;  /* 0x8000000aff057210 */ /* 0x000fe20007ffe803 */
[----:B------:R-:W-:Y:S01]  /*1b50*/  UISETP.GT.U32.AND UP1, UPT, UR39, 0x3, UPT ;  /* 0x000000032700788c */ /* 0x000fe2000bf24070 */
[----:B------:R-:W-:Y:S01]  /*1b60*/  LOP3.LUT R9, R4, 0x6, RZ, 0xc0, !PT ;  /* 0x0000000604097812 */ /* 0x000fe200078ec0ff */
[C---:B------:R-:W-:Y:S01]  /*1b70*/  IMAD.SHL.U32 R6, R0.reuse, 0x40, RZ ;  /* 0x0000004000067824 */ /* 0x040fe200078e00ff */
[----:B------:R-:W-:Y:S01]  /*1b80*/  UISETP.NE.U32.AND UP0, UPT, UR4, 0x1, UPT ;  /* 0x000000010400788c */ /* 0x000fe2000bf05070 */
[----:B------:R-:W-:Y:S01]  /*1b90*/  IMAD R11, R0, -0x40, R5 ;  /* 0xffffffc0000b7824 */ /* 0x000fe200078e0205 */
[----:B------:R-:W-:Y:S01]  /*1ba0*/  LOP3.LUT R0, R18, 0x3, RZ, 0xc0, !PT ;  /* 0x0000000312007812 */ /* 0x000fe200078ec0ff */
[----:B------:R-:W-:Y:S01]  /*1bb0*/  ULDC.64 UR6, c[0x0][0x5d0] ;  /* 0x0001740000067ab9 */ /* 0x000fe20000000a00 */
[----:B------:R-:W-:Y:S01]  /*1bc0*/  PRMT R8, R9, 0x6540, R152 ;  /* 0x0000654009087816 */ /* 0x000fe20000000098 */
[----:B------:R-:W-:Y:S01]  /*1bd0*/  IMAD.SHL.U32 R152, R152, 0x100, RZ ;  /* 0x0000010098987824 */ /* 0x000fe200078e00ff */
[----:B------:R-:W-:Y:S01]  /*1be0*/  SHF.R.S32.HI R21, RZ, 0x1f, R23 ;  /* 0x0000001fff157819 */ /* 0x000fe20000011417 */
[----:B------:R-:W-:Y:S01]  /*1bf0*/  UISETP.LT.U32.AND UP1, UPT, UR40, 0x4, UP1 ;  /* 0x000000042800788c */ /* 0x000fe20008f21070 */
[----:B------:R-:W-:Y:S01]  /*1c00*/  SHF.R.S32.HI R9, RZ, 0x1f, R8 ;  /* 0x0000001fff097819 */ /* 0x000fe20000011408 */
[----:B--2---:R-:W-:Y:S01]  /*1c10*/  IMAD R13, R0, -0x2, R7 ;  /* 0xfffffffe000d7824 */ /* 0x004fe200078e0207 */
[----:B------:R-:W-:Y:S01]  /*1c20*/  ISETP.GE.AND P0, PT, R152, R7, PT ;  /* 0x000000079800720c */ /* 0x000fe20003f06270 */
[----:B------:R-:W-:Y:S01]  /*1c30*/  IMAD.SHL.U32 R0, R153, 0x80, RZ ;  /* 0x0000008099007824 */ /* 0x000fe200078e00ff */
[----:B------:R-:W-:Y:S01]  /*1c40*/  UISETP.GT.U32.AND UP0, UPT, UR40, 0x3, !UP0 ;  /* 0x000000032800788c */ /* 0x000fe2000c704070 */
[----:B------:R-:W-:Y:S01]  /*1c50*/  IMAD R4, R21, UR6, RZ ;  /* 0x0000000615047c24 */ /* 0x000fe2000f8e02ff */
[----:B------:R-:W-:Y:S01]  /*1c60*/  LOP3.LUT R3, R6, 0x40, R3, 0xe2, !PT ;  /* 0x0000004006037812 */ /* 0x000fe200078ee203 */
[----:B------:R-:W-:Y:S01]  /*1c70*/  USEL UR5, URZ, 0x1, !UP1 ;  /* 0x000000013f057887 */ /* 0x000fe2000c800000 */
[C---:B------:R-:W-:Y:S01]  /*1c80*/  ISETP.GE.OR P0, PT, R0.reuse, UR8, P0 ;  /* 0x0000000800007c0c */ /* 0x040fe20008706670 */
[----:B------:R-:W-:Y:S01]  /*1c90*/  USEL UR4, URZ, 0x1, !UP0 ;  /* 0x000000013f047887 */ /* 0x000fe2000c000000 */
[----:B------:R-:W-:Y:S01]  /*1ca0*/  IMAD.WIDE R6, R153, 0x80, RZ ;  /* 0x0000008099067825 */ /* 0x000fe200078e02ff */
[----:B------:R-:W-:Y:S01]  /*1cb0*/  ULOP3.LUT UR39, UR39, 0x3, URZ, 0xc0, !UPT ;  /* 0x0000000327277892 */ /* 0x000fe2000f8ec03f */
[----:B------:R-:W-:Y:S01]  /*1cc0*/  IADD3 R0, -R0, UR8, R11 ;  /* 0x0000000800007c10 */ /* 0x000fe2000fffe10b */
[----:B------:R-:W-:Y:S01]  /*1cd0*/  ULOP3.LUT UR38, UR4, UR38, UR5, 0x96, !UPT ;  /* 0x0000002604267292 */ /* 0x000fe2000f8e9605 */
[C---:B------:R-:W-:Y:S01]  /*1ce0*/  IMAD R15, R23.reuse, UR7, R4 ;  /* 0x00000007170f7c24 */ /* 0x040fe2000f8e0204 */
[----:B------:R-:W-:Y:S01]  /*1cf0*/  LOP3.LUT R167, R6, R3, R10, 0xfe, !PT ;  /* 0x0000000306a77212 */ /* 0x000fe200078efe0a */
[----:B------:R-:W-:-:S04]  /*1d00*/  IMAD.WIDE.U32 R4, R23, UR6, R8 ;  /* 0x0000000617047c25 */ /* 0x000fc8000f8e0008 */
[----:B------:R-:W-:Y:S02]  /*1d10*/  IMAD.IADD R5, R5, 0x1, R15 ;  /* 0x0000000105057824 */ /* 0x000fe400078e020f */
[----:B------:R-:W-:Y:S02]  /*1d20*/  IMAD.IADD R3, R13, 0x1, -R152 ;  /* 0x000000010d037824 */ /* 0x000fe400078e0a98 */
[----:B------:R-:W-:Y:S01]  /*1d30*/  IMAD.MOV.U32 R153, RZ, RZ, -0x1 ;  /* 0xffffffffff997424 */ /* 0x000fe200078e00ff */
[----:B------:R-:W-:Y:S06]  /*1d40*/  @P0 BRA `(.L_x_28) ;  /* 0x0000007800dc0947 */ /* 0x000fec0003800000 */
[----:B------:R-:W0:Y:S01]  /*1d50*/  LDC.64 R10, c[0x0][0x5c8] ;  /* 0x00017200ff0a7b82 */ /* 0x000e220000000a00 */
[----:B-----5:R-:W-:Y:S01]  /*1d60*/  FSETP.NEU.AND P0, PT, R155, RZ, PT ;  /* 0x000000ff9b00720b */ /* 0x020fe20003f0d000 */
[----:B------:R-:W-:Y:S01]  /*1d70*/  BSSY B0, `(.L_x_28) ;  /* 0x00007b4000007945 */ /* 0x000fe20003800000 */
[----:B------:R-:W-:-:S04]  /*1d80*/  ISETP.GT.AND P2, PT, R3, RZ, PT ;  /* 0x000000ff0300720c */ /* 0x000fc80003f44270 */
[----:B------:R-:W-:Y:S01]  /*1d90*/  ISETP.GT.AND P1, PT, R0, RZ, P2 ;  /* 0x000000ff0000720c */ /* 0x000fe20001724270 */
[-C--:B0-----:R-:W-:Y:S02]  /*1da0*/  IMAD R12, R7, R10.reuse, RZ ;  /* 0x0000000a070c7224 */ /* 0x081fe400078e02ff */
[----:B------:R-:W-:-:S04]  /*1db0*/  IMAD.WIDE.U32 R160, R167, R10, R4 ;  /* 0x0000000aa7a07225 */ /* 0x000fc800078e0004 */
[----:B------:R-:W-:-:S04]  /*1dc0*/  IMAD R5, R167, R11, R12 ;  /* 0x0000000ba7057224 */ /* 0x000fc800078e020c */
[----:B------:R-:W-:Y:S01]  /*1dd0*/  IMAD.IADD R169, R161, 0x1, R5 ;  /* 0x00000001a1a97824 */ /* 0x000fe200078e0205 */
[----:B------:R-:W-:Y:S06]  /*1de0*/  @!P0 BRA `(.L_x_29) ;  /* 0x0000005400988947 */ /* 0x000fec0003800000 */
[----:B------:R-:W0:Y:S01]  /*1df0*/  LDC.64 R14, c[0x0][0x5b8] ;  /* 0x00016e00ff0e7b82 */ /* 0x000e220000000a00 */
[----:B------:R-:W-:-:S07]  /*1e00*/  ULDC.64 UR4, c[0x0][0x5c0] ;  /* 0x0001700000047ab9 */ /* 0x000fce0000000a00 */
[----:B------:R-:W1:Y:S08]  /*1e10*/  LDC.64 R164, c[0x0][0x5b0] ;  /* 0x00016c00ffa47b82 */ /* 0x000e700000000a00 */
[----:B------:R-:W2:Y:S01]  /*1e20*/  LDC.64 R12, c[0x0][0x5a8] ;  /* 0x00016a00ff0c7b82 */ /* 0x000ea20000000a00 */
[-C--:B0-----:R-:W-:Y:S02]  /*1e30*/  IMAD R4, R21, R14.reuse, RZ ;  /* 0x0000000e15047224 */ /* 0x081fe400078e02ff */
[----:B------:R-:W-:-:S04]  /*1e40*/  IMAD.WIDE.U32 R162, R23, R14, R8 ;  /* 0x0000000e17a27225 */ /* 0x000fc800078e0008 */
[----:B------:R-:W-:Y:S02]  /*1e50*/  IMAD R159, R23, R15, R4 ;  /* 0x0000000f179f7224 */ /* 0x000fe400078e0204 */
[-C--:B-1----:R-:W-:Y:S02]  /*1e60*/  IMAD R6, R7, R164.reuse, RZ ;  /* 0x000000a407067224 */ /* 0x082fe400078e02ff */
[----:B------:R-:W-:Y:S02]  /*1e70*/  IMAD.IADD R21, R163, 0x1, R159 ;  /* 0x00000001a3157824 */ /* 0x000fe400078e029f */
[----:B------:R-:W-:Y:S02]  /*1e80*/  IMAD.MOV.U32 R20, RZ, RZ, R162 ;  /* 0x000000ffff147224 */ /* 0x000fe400078e00a2 */
[C---:B------:R-:W-:Y:S02]  /*1e90*/  IMAD R161, R167.reuse, R165, R6 ;  /* 0x000000a5a7a17224 */ /* 0x040fe400078e0206 */
[----:B------:R-:W-:-:S04]  /*1ea0*/  IMAD.WIDE.U32 R4, R167, R164, R20 ;  /* 0x000000a4a7047225 */ /* 0x000fc800078e0014 */
[----:B------:R-:W-:Y:S01]  /*1eb0*/  IMAD.IADD R5, R5, 0x1, R161 ;  /* 0x0000000105057824 */ /* 0x000fe200078e02a1 */
[----:B--2---:R-:W-:-:S04]  /*1ec0*/  LEA R6, P0, R4, R12, 0x1 ;  /* 0x0000000c04067211 */ /* 0x004fc800078008ff */
[----:B------:R-:W-:-:S05]  /*1ed0*/  LEA.HI.X R7, R4, R13, R5, 0x1, P0 ;  /* 0x0000000d04077211 */ /* 0x000fca00000f0c05 */
[----:B------:R0:W2:Y:S01]  /*1ee0*/  @P1 LDG.E.LTC128B.U16 R15, desc[UR36][R6.64] ;  /* 0x00000024060f1981 */ /* 0x0000a2000c1e1520 */
[----:B------:R-:W-:Y:S01]  /*1ef0*/  IMAD.WIDE.U32 R156, R167, R164, R8 ;  /* 0x000000a4a79c7225 */ /* 0x000fe200078e0008 */
[----:B------:R-:W-:Y:S03]  /*1f00*/  BSSY B1, `(.L_x_30) ;  /* 0x0000013000017945 */ /* 0x000fe60003800000 */
[----:B------:R-:W-:Y:S02]  /*1f10*/  IMAD.IADD R157, R161, 0x1, R157 ;  /* 0x00000001a19d7824 */ /* 0x000fe400078e029d */
[----:B------:R-:W-:-:S04]  /*1f20*/  IMAD.WIDE.U32 R156, R23, R14, R156 ;  /* 0x0000000e179c7225 */ /* 0x000fc800078e009c */
[----:B0-----:R-:W-:Y:S01]  /*1f30*/  IMAD.IADD R7, R159, 0x1, R157 ;  /* 0x000000019f077824 */ /* 0x001fe200078e029d */
[----:B------:R-:W-:Y:S02]  /*1f40*/  LEA R6, P4, R156, R12, 0x1 ;  /* 0x0000000c9c067211 */ /* 0x000fe400078808ff */
[----:B------:R-:W-:Y:S02]  /*1f50*/  SHF.L.U64.HI R157, R164, 0x3, R165 ;  /* 0x00000003a49d7819 */ /* 0x000fe400000102a5 */
[----:B------:R-:W-:Y:S01]  /*1f60*/  LEA.HI.X R7, R156, R13, R7, 0x1, P4 ;  /* 0x0000000d9c077211 */ /* 0x000fe200020f0c07 */
[----:B------:R-:W-:Y:S02]  /*1f70*/  IMAD.SHL.U32 R156, R164, 0x8, RZ ;  /* 0x00000008a49c7824 */ /* 0x000fe400078e00ff */
[----:B--2---:R-:W-:-:S05]  /*1f80*/  HADD2.F32 R4, -RZ, R15.H0_H0 ;  /* 0x2000000fff047230 */ /* 0x004fca0000004100 */
[----:B------:R-:W-:Y:S01]  /*1f90*/  FMUL R5, R4, R155 ;  /* 0x0000009b04057220 */ /* 0x000fe20000400000 */
[----:B------:R-:W-:-:S03]  /*1fa0*/  LEA R4, P0, R160, UR4, 0x1 ;  /* 0x00000004a0047c11 */ /* 0x000fc6000f8008ff */
[----:B------:R-:W-:Y:S01]  /*1fb0*/  FFMA R24, R24, R154, R5 ;  /* 0x0000009a18187223 */ /* 0x000fe20000000005 */
[----:B------:R-:W-:Y:S02]  /*1fc0*/  LEA.HI.X R5, R160, UR5, R169, 0x1, P0 ;  /* 0x00000005a0057c11 */ /* 0x000fe400080f0ca9 */
[----:B------:R-:W-:Y:S02]  /*1fd0*/  ISETP.GT.AND P0, PT, R3, 0x1, PT ;  /* 0x000000010300780c */ /* 0x000fe40003f04270 */
[----:B------:R-:W-:Y:S02]  /*1fe0*/  F2FP.F16.F32.PACK_AB R24, RZ, R24 ;  /* 0x00000018ff18723e */ /* 0x000fe400000000ff */
[----:B------:R-:W-:-:S03]  /*1ff0*/  ISETP.GT.AND P3, PT, R0, RZ, P0 ;  /* 0x000000ff0000720c */ /* 0x000fc60000764270 */
[----:B------:R0:W-:Y:S10]  /*2000*/  @P1 STG.E.U16 desc[UR36][R4.64], R24 ;  /* 0x0000001804001986 */ /* 0x0001f4000c101524 */
[----:B------:R-:W-:Y:S05]  /*2010*/  @!P3 BRA `(.L_x_31) ;  /* 0x000000000004b947 */ /* 0x000fea0003800000 */
[----:B------:R1:W5:Y:S02]  /*2020*/  LDG.E.LTC128B.U16 R15, desc[UR36][R6.64+0x2] ;  /* 0x00000224060f7981 */ /* 0x000364000c1e1520 */
.L_x_31:
[----:B------:R-:W-:Y:S05]  /*2030*/  BSYNC B1 ;  /* 0x0000000000017941 */ /* 0x000fea0003800000 */
.L_x_30:
[----:B-----5:R-:W-:Y:S01]  /*2040*/  HADD2.F32 R20, -RZ, R15.H0_H0 ;  /* 0x2000000fff147230 */ /* 0x020fe20000004100 */
[----:B------:R-:W-:Y:S01]  /*2050*/  ISETP.GT.AND P2, PT, R0, 0x8, P2 ;  /* 0x000000080000780c */ /* 0x000fe20001744270 */
[----:B------:R-:W-:Y:S01]  /*2060*/  IMAD.WIDE.U32 R156, R167, R164, R156 ;  /* 0x000000a4a79c7225 */ /* 0x000fe200078e009c */
[----:B------:R-:W-:-:S03]  /*2070*/  PRMT R152, R15, 0x7610, R152 ;  /* 0x000076100f987816 */ /* 0x000fc60000000098 */
[----:B------:R-:W-:Y:S01]  /*2080*/  FMUL R20, R20, R155 ;  /* 0x0000009b14147220 */ /* 0x000fe20000400000 */
[----:B------:R-:W-:Y:S01]  /*2090*/  IMAD.IADD R161, R161, 0x1, R157 ;  /* 0x00000001a1a17824 */ /* 0x000fe200078e029d */
[----:B------:R-:W-:Y:S02]  /*20a0*/  IADD3 R162, P1, R162, R156, RZ ;  /* 0x0000009ca2a27210 */ /* 0x000fe40007f3e0ff */
[----:B------:R-:W-:-:S03]  /*20b0*/  FFMA R25, R25, R154, R20 ;  /* 0x0000009a19197223 */ /* 0x000fc60000000014 */
[----:B------:R-:W-:Y:S01]  /*20c0*/  IMAD.X R21, R161, 0x1, R21, P1 ;  /* 0x00000001a1157824 */ /* 0x000fe200008e0615 */
[C---:B------:R-:W-:Y:S02]  /*20d0*/  LEA R20, P1, R162.reuse, R12, 0x1 ;  /* 0x0000000ca2147211 */ /* 0x040fe400078208ff */
[----:B------:R-:W-:Y:S02]  /*20e0*/  F2FP.F16.F32.PACK_AB R25, RZ, R25 ;  /* 0x00000019ff19723e */ /* 0x000fe400000000ff */
[----:B------:R-:W-:Y:S02]  /*20f0*/  LEA.HI.X R21, R162, R13, R21, 0x1, P1 ;  /* 0x0000000da2157211 */ /* 0x000fe400008f0c15 */
[----:B------:R-:W-:-:S05]  /*2100*/  PRMT R157, R25, 0x7610, R157 ;  /* 0x00007610199d7816 */ /* 0x000fca000000009d */
[----:B------:R2:W-:Y:S04]  /*2110*/  @P3 STG.E.U16 desc[UR36][R4.64+0x2], R157 ;  /* 0x0000029d04003986 */ /* 0x0005e8000c101524 */
[----:B------:R-:W0:Y:S01]  /*2120*/  @P2 LDG.E.LTC128B.U16 R152, desc[UR36][R20.64] ;  /* 0x0000002414982981 */ /* 0x000e22000c1e1520 */
[----:B------:R-:W-:Y:S01]  /*2130*/  IADD3 R8, P1, R8, R156, RZ ;  /* 0x0000009c08087210 */ /* 0x000fe20007f3e0ff */
[----:B------:R-:W-:Y:S01]  /*2140*/  BSSY B1, `(.L_x_32) ;  /* 0x0000011000017945 */ /* 0x000fe20003800000 */
[----:B------:R-:W-:Y:S02]  /*2150*/  SHF.L.U64.HI R11, R10, 0x4, R11 ;  /* 0x000000040a0b7819 */ /* 0x000fe4000001020b */
[----:B------:R-:W-:Y:S01]  /*2160*/  ISETP.GT.AND P0, PT, R0, 0x8, P0 ;  /* 0x000000080000780c */ /* 0x000fe20000704270 */
[----:B------:R-:W-:Y:S01]  /*2170*/  IMAD.X R9, R9, 0x1, R161, P1 ;  /* 0x0000000109097824 */ /* 0x000fe200008e06a1 */
[----:B------:R-:W-:Y:S01]  /*2180*/  LEA R10, P1, R10, R4, 0x4 ;  /* 0x000000040a0a7211 */ /* 0x000fe200078220ff */
[----:B------:R-:W-:-:S04]  /*2190*/  IMAD.WIDE.U32 R14, R23, R14, R8 ;  /* 0x0000000e170e7225 */ /* 0x000fc800078e0008 */
[----:B------:R-:W-:Y:S01]  /*21a0*/  IMAD.X R11, R11, 0x1, R5, P1 ;  /* 0x000000010b0b7824 */ /* 0x000fe200008e0605 */
[----:B------:R-:W-:Y:S01]  /*21b0*/  LEA R8, P3, R14, R12, 0x1 ;  /* 0x0000000c0e087211 */ /* 0x000fe200078608ff */
[----:B------:R-:W-:-:S05]  /*21c0*/  IMAD.IADD R9, R159, 0x1, R15 ;  /* 0x000000019f097824 */ /* 0x000fca00078e020f */
[----:B------:R-:W-:Y:S01]  /*21d0*/  LEA.HI.X R9, R14, R13, R9, 0x1, P3 ;  /* 0x0000000d0e097211 */ /* 0x000fe200018f0c09 */
[----:B0-----:R-:W-:-:S05]  /*21e0*/  HADD2.F32 R24, -RZ, R152.H0_H0 ;  /* 0x20000098ff187230 */ /* 0x001fca0000004100 */
[----:B------:R-:W-:-:S04]  /*21f0*/  FMUL R25, R24, R155 ;  /* 0x0000009b18197220 */ /* 0x000fc80000400000 */
[----:B------:R-:W-:-:S05]  /*2200*/  FFMA R25, R26, R154, R25 ;  /* 0x0000009a1a197223 */ /* 0x000fca0000000019 */
[----:B------:R-:W-:-:S05]  /*2210*/  F2FP.F16.F32.PACK_AB R25, RZ, R25 ;  /* 0x00000019ff19723e */ /* 0x000fca00000000ff */
[----:B------:R2:W-:Y:S01]  /*2220*/  @P2 STG.E.U16 desc[UR36][R10.64], R25 ;  /* 0x000000190a002986 */ /* 0x0005e2000c101524 */
[----:B------:R-:W-:Y:S05]  /*2230*/  @!P0 BRA `(.L_x_33) ;  /* 0x0000000000048947 */ /* 0x000fea0003800000 */
[----:B------:R0:W5:Y:S02]  /*2240*/  LDG.E.LTC128B.U16 R152, desc[UR36][R8.64+0x2] ;  /* 0x0000022408987981 */ /* 0x000164000c1e1520 */
.L_x_33:
[----:B------:R-:W-:Y:S05]  /*2250*/  BSYNC B1 ;  /* 0x0000000000017941 */ /* 0x000fea0003800000 */
.L_x_32:
[----:B-----5:R-:W-:Y:S01]  /*2260*/  HADD2.F32 R12, -RZ, R152.H0_H0 ;  /* 0x20000098ff0c7230 */ /* 0x020fe20000004100 */
[----:B------:R-:W-:Y:S01]  /*2270*/  ISETP.GT.AND P1, PT, R3, 0x8, PT ;  /* 0x000000080300780c */ /* 0x000fe20003f24270 */
[----:B------:R-:W-:Y:S03]  /*2280*/  BSSY B1, `(.L_x_34) ;  /* 0x0000008000017945 */ /* 0x000fe60003800000 */
[----:B------:R-:W-:Y:S01]  /*2290*/  FMUL R12, R12, R155 ;  /* 0x0000009b0c0c7220 */ /* 0x000fe20000400000 */
[----:B------:R-:W-:-:S03]  /*22a0*/  ISETP.GT.AND P2, PT, R0, RZ, P1 ;  /* 0x000000ff0000720c */ /* 0x000fc60000f44270 */
[----:B------:R-:W-:-:S05]  /*22b0*/  FFMA R12, R27, R154, R12 ;  /* 0x0000009a1b0c7223 */ /* 0x000fca000000000c */
[----:B------:R-:W-:-:S05]  /*22c0*/  F2FP.F16.F32.PACK_AB R12, RZ, R12 ;  /* 0x0000000cff0c723e */ /* 0x000fca00000000ff */
[----:B------:R3:W-:Y:S01]  /*22d0*/  @P0 STG.E.U16 desc[UR36][R10.64+0x2], R12 ;  /* 0x0000020c0a000986 */ /* 0x0007e2000c101524 */
[----:B------:R-:W-:Y:S05]  /*22e0*/  @!P2 BRA `(.L_x_35) ;  /* 0x000000000004a947 */ /* 0x000fea0003800000 */
[----:B------:R4:W5:Y:S02]  /*22f0*/  LDG.E.LTC128B.U16 R152, desc[UR36][R6.64+0x10] ;  /* 0x0000102406987981 */ /* 0x000964000c1e1520 */
.L_x_35:
[----:B------:R-:W-:Y:S05]  /*2300*/  BSYNC B1 ;  /* 0x0000000000017941 */ /* 0x000fea0003800000 */
.L_x_34:
[----:B---3-5:R-:W-:Y:S01]  /*2310*/  HADD2.F32 R12, -RZ, R152.H0_H0 ;  /* 0x20000098ff0c7230 */ /* 0x028fe20000004100 */
        /* <DEDUP_REMOVED lines=9> */
.L_x_37:
[----:B------:R-:W-:Y:S05]  /*23b0*/  BSYNC B1 ;  /* 0x0000000000017941 */ /* 0x000fea0003800000 */
.L_x_36:
[----:B-----5:R-:W-:Y:S01]  /*23c0*/  HADD2.F32 R12, -RZ, R152.H0_H0 ;  /* 0x20000098ff0c7230 */ /* 0x020fe20000004100 */
[----:B------:R-:W-:Y:S01]  /*23d0*/  ISETP.GT.AND P1, PT, R0, 0x8, P1 ;  /* 0x000000080000780c */ /* 0x000fe20000f24270 */
[----:B------:R-:W-:Y:S03]  /*23e0*/  BSSY B1, `(.L_x_38) ;  /* 0x0000007000017945 */ /* 0x000fe60003800000 */
[----:B------:R-:W-:-:S04]  /*23f0*/  FMUL R12, R12, R155 ;  /* 0x0000009b0c0c7220 */ /* 0x000fc80000400000 */
[----:B------:R-:W-:-:S05]  /*2400*/  FFMA R12, R29, R154, R12 ;  /* 0x0000009a1d0c7223 */ /* 0x000fca000000000c */
[----:B------:R-:W-:-:S05]  /*2410*/  F2FP.F16.F32.PACK_AB R12, RZ, R12 ;  /* 0x0000000cff0c723e */ /* 0x000fca00000000ff */
[----:B------:R0:W-:Y:S01]  /*2420*/  @P3 STG.E.U16 desc[UR36][R4.64+0x12], R12 ;  /* 0x0000120c04003986 */ /* 0x0001e2000c101524 */
[----:B------:R-:W-:Y:S05]  /*2430*/  @!P1 BRA `(.L_x_39) ;  /* 0x0000000000049947 */ /* 0x000fea0003800000 */
[----:B------:R0:W5:Y:S02]  /*2440*/  LDG.E.LTC128B.U16 R152, desc[UR36][R8.64+0x10] ;  /* 0x0000102408987981 */ /* 0x000164000c1e1520 */
.L_x_39:
[----:B------:R-:W-:Y:S05]  /*2450*/  BSYNC B1 ;  /* 0x0000000000017941 */ /* 0x000fea0003800000 */
.L_x_38:
[----:B0----5:R-:W-:Y:S01]  /*2460*/  HADD2.F32 R12, -RZ, R152.H0_H0 ;  /* 0x20000098ff0c7230 */ /* 0x021fe20000004100 */
[----:B------:R-:W-:Y:S01]  /*2470*/  ISETP.GT.AND P0, PT, R0, 0x8, P0 ;  /* 0x000000080000780c */ /* 0x000fe20000704270 */
[----:B------:R-:W-:Y:S03]  /*2480*/  BSSY B1, `(.L_x_40) ;  /* 0x0000007000017945 */ /* 0x000fe60003800000 */
[----:B---3--:R-:W-:-:S04]  /*2490*/  FMUL R13, R12, R155 ;  /* 0x0000009b0c0d7220 */ /* 0x008fc80000400000 */
[----:B------:R-:W-:-:S05]  /*24a0*/  FFMA R13, R30, R154, R13 ;  /* 0x0000009a1e0d7223 */ /* 0x000fca000000000d */
[----:B------:R-:W-:-:S05]  /*24b0*/  F2FP.F16.F32.PACK_AB R13, RZ, R13 ;  /* 0x0000000dff0d723e */ /* 0x000fca00000000ff */
[----:B------:R0:W-:Y:S01]  /*24c0*/  @P1 STG.E.U16 desc[UR36][R10.64+0x10], R13 ;  /* 0x0000100d0a001986 */ /* 0x0001e2000c101524 */
[----:B------:R-:W-:Y:S05]  /*24d0*/  @!P0 BRA `(.L_x_41) ;  /* 0x0000000000048947 */ /* 0x000fea0003800000 */
[----:B------:R3:W5:Y:S02]  /*24e0*/  LDG.E.LTC128B.U16 R152, desc[UR36][R8.64+0x12] ;  /* 0x0000122408987981 */ /* 0x000764000c1e1520 */
.L_x_41:
[----:B------:R-:W-:Y:S05]  /*24f0*/  BSYNC B1 ;  /* 0x0000000000017941 */ /* 0x000fea0003800000 */
.L_x_40:
        /* <DEDUP_REMOVED lines=10> */
.L_x_43:
[----:B------:R-:W-:Y:S05]  /*25a0*/  BSYNC B1 ;  /* 0x0000000000017941 */ /* 0x000fea0003800000 */
.L_x_42:
[----:B0----5:R-:W-:Y:S01]  /*25b0*/  HADD2.F32 R12, -RZ, R152.H0_H0 ;  /* 0x20000098ff0c7230 */ /* 0x021fe20000004100 */
        /* <DEDUP_REMOVED lines=9> */
.L_x_45:
[----:B------:R-:W-:Y:S05]  /*2650*/  BSYNC B1 ;  /* 0x0000000000017941 */ /* 0x000fea0003800000 */
.L_x_44:
        /* <DEDUP_REMOVED lines=9> */
.L_x_47:
[----:B------:R-:W-:Y:S05]  /*26f0*/  BSYNC B1 ;  /* 0x0000000000017941 */ /* 0x000fea0003800000 */
.L_x_46:
[----:B0----5:R-:W-:Y:S01]  /*2700*/  HADD2.F32 R12, -RZ, R152.H0_H0 ;  /* 0x20000098ff0c7230 */ /* 0x021fe20000004100 */
        /* <DEDUP_REMOVED lines=8> */
.L_x_49:
[----:B------:R-:W-:Y:S05]  /*2790*/  BSYNC B1 ;  /* 0x0000000000017941 */ /* 0x000fea0003800000 */
.L_x_48:
        /* <DEDUP_REMOVED lines=10> */
.L_x_51:
[----:B------:R-:W-:Y:S05]  /*2840*/  BSYNC B1 ;  /* 0x0000000000017941 */ /* 0x000fea0003800000 */
.L_x_50:
        /* <DEDUP_REMOVED lines=10> */
.L_x_53:
[----:B------:R-:W-:Y:S05]  /*28f0*/  BSYNC B1 ;  /* 0x0000000000017941 */ /* 0x000fea0003800000 */
.L_x_52:
        /* <DEDUP_REMOVED lines=9> */
.L_x_55:
[----:B------:R-:W-:Y:S05]  /*2990*/  BSYNC B1 ;  /* 0x0000000000017941 */ /* 0x000fea0003800000 */
.L_x_54:
        /* <DEDUP_REMOVED lines=9> */
.L_x_57:
[----:B------:R-:W-:Y:S05]  /*2a30*/  BSYNC B1 ;  /* 0x0000000000017941 */ /* 0x000fea0003800000 */
.L_x_56:
        /* <DEDUP_REMOVED lines=10> */
.L_x_59:
[----:B------:R-:W-:Y:S05]  /*2ae0*/  BSYNC B1 ;  /* 0x0000000000017941 */ /* 0x000fea0003800000 */
.L_x_58:
        /* <DEDUP_REMOVED lines=10> */
.L_x_61:
[----:B------:R-:W-:Y:S05]  /*2b90*/  BSYNC B1 ;  /* 0x0000000000017941 */ /* 0x000fea0003800000 */
.L_x_60:
        /* <DEDUP_REMOVED lines=9> */
.L_x_63:
[----:B------:R-:W-:Y:S05]  /*2c30*/  BSYNC B1 ;  /* 0x0000000000017941 */ /* 0x000fea0003800000 */
.L_x_62:
        /* <DEDUP_REMOVED lines=9> */
.L_x_65:
[----:B------:R-:W-:Y:S05]  /*2cd0*/  BSYNC B1 ;  /* 0x0000000000017941 */ /* 0x000fea0003800000 */
.L_x_64:
        /* <DEDUP_REMOVED lines=10> */
.L_x_67:
[----:B------:R-:W-:Y:S05]  /*2d80*/  BSYNC B1 ;  /* 0x0000000000017941 */ /* 0x000fea0003800000 */
.L_x_66:
        /* <DEDUP_REMOVED lines=10> */
.L_x_69:
[----:B------:R-:W-:Y:S05]  /*2e30*/  BSYNC B1 ;  /* 0x0000000000017941 */ /* 0x000fea0003800000 */
.L_x_68:
        /* <DEDUP_REMOVED lines=9> */
.L_x_71:
[----:B------:R-:W-:Y:S05]  /*2ed0*/  BSYNC B1 ;  /* 0x0000000000017941 */ /* 0x000fea0003800000 */
.L_x_70:
        /* <DEDUP_REMOVED lines=9> */
.L_x_73:
[----:B------:R-:W-:Y:S05]  /*2f70*/  BSYNC B1 ;  /* 0x0000000000017941 */ /* 0x000fea0003800000 */
.L_x_72:
        /* <DEDUP_REMOVED lines=10> */
.L_x_75:
[----:B------:R-:W-:Y:S05]  /*3020*/  BSYNC B1 ;  /* 0x0000000000017941 */ /* 0x000fea0003800000 */
.L_x_74:
        /* <DEDUP_REMOVED lines=10> */
.L_x_77:
[----:B------:R-:W-:Y:S05]  /*30d0*/  BSYNC B1 ;  /* 0x0000000000017941 */ /* 0x000fea0003800000 */
.L_x_76:
        /* <DEDUP_REMOVED lines=9> */
.L_x_79:
[----:B------:R-:W-:Y:S05]  /*3170*/  BSYNC B1 ;  /* 0x0000000000017941 */ /* 0x000fea0003800000 */
.L_x_78:
        /* <DEDUP_REMOVED lines=9> */
.L_x_81:
[----:B------:R-:W-:Y:S05]  /*3210*/  BSYNC B1 ;  /* 0x0000000000017941 */ /* 0x000fea0003800000 */
.L_x_80:
        /* <DEDUP_REMOVED lines=10> */
.L_x_83:
[----:B------:R-:W-:Y:S05]  /*32c0*/  BSYNC B1 ;  /* 0x0000000000017941 */ /* 0x000fea0003800000 */
.L_x_82:
        /* <DEDUP_REMOVED lines=10> */
.L_x_85:
[----:B------:R-:W-:Y:S05]  /*3370*/  BSYNC B1 ;  /* 0x0000000000017941 */ /* 0x000fea0003800000 */
.L_x_84:
        /* <DEDUP_REMOVED lines=9> */
.L_x_87:
[----:B------:R-:W-:Y:S05]  /*3410*/  BSYNC B1 ;  /* 0x0000000000017941 */ /* 0x000fea0003800000 */
.L_x_86:
        /* <DEDUP_REMOVED lines=9> */
.L_x_89:
[----:B------:R-:W-:Y:S05]  /*34b0*/  BSYNC B1 ;  /* 0x0000000000017941 */ /* 0x000fea0003800000 */
.L_x_88:
        /* <DEDUP_REMOVED lines=10> */
.L_x_91:
[----:B------:R-:W-:Y:S05]  /*3560*/  BSYNC B1 ;  /* 0x0000000000017941 */ /* 0x000fea0003800000 */
.L_x_90:
        /* <DEDUP_REMOVED lines=10> */
.L_x_93:
[----:B------:R-:W-:Y:S05]  /*3610*/  BSYNC B1 ;  /* 0x0000000000017941 */ /* 0x000fea0003800000 */
.L_x_92:
        /* <DEDUP_REMOVED lines=9> */
.L_x_95:
[----:B------:R-:W-:Y:S05]  /*36b0*/  BSYNC B1 ;  /* 0x0000000000017941 */ /* 0x000fea0003800000 */
.L_x_94:
        /* <DEDUP_REMOVED lines=9> */
.L_x_97:
[----:B------:R-:W-:Y:S05]  /*3750*/  BSYNC B1 ;  /* 0x0000000000017941 */ /* 0x000fea0003800000 */
.L_x_96:
        /* <DEDUP_REMOVED lines=10> */
.L_x_99:
[----:B------:R-:W-:Y:S05]  /*3800*/  BSYNC B1 ;  /* 0x0000000000017941 */ /* 0x000fea0003800000 */
.L_x_98:
        /* <DEDUP_REMOVED lines=10> */
.L_x_101:
[----:B------:R-:W-:Y:S05]  /*38b0*/  BSYNC B1 ;  /* 0x0000000000017941 */ /* 0x000fea0003800000 */
.L_x_100:
        /* <DEDUP_REMOVED lines=9> */
.L_x_103:
[----:B------:R-:W-:Y:S05]  /*3950*/  BSYNC B1 ;  /* 0x0000000000017941 */ /* 0x000fea0003800000 */
.L_x_102:
        /* <DEDUP_REMOVED lines=9> */
.L_x_105:
[----:B------:R-:W-:Y:S05]  /*39f0*/  BSYNC B1 ;  /* 0x0000000000017941 */ /* 0x000fea0003800000 */
.L_x_104:
        /* <DEDUP_REMOVED lines=10> */
.L_x_107:
[----:B------:R-:W-:Y:S05]  /*3aa0*/  BSYNC B1 ;  /* 0x0000000000017941 */ /* 0x000fea0003800000 */
.L_x_106:
        /* <DEDUP_REMOVED lines=10> */
.L_x_109:
[----:B------:R-:W-:Y:S05]  /*3b50*/  BSYNC B1 ;  /* 0x0000000000017941 */ /* 0x000fea0003800000 */
.L_x_108:
        /* <DEDUP_REMOVED lines=9> */
.L_x_111:
[----:B------:R-:W-:Y:S05]  /*3bf0*/  BSYNC B1 ;  /* 0x0000000000017941 */ /* 0x000fea0003800000 */
.L_x_110:
        /* <DEDUP_REMOVED lines=9> */
.L_x_113:
[----:B------:R-:W-:Y:S05]  /*3c90*/  BSYNC B1 ;  /* 0x0000000000017941 */ /* 0x000fea0003800000 */
.L_x_112:
        /* <DEDUP_REMOVED lines=10> */
.L_x_115:
[----:B------:R-:W-:Y:S05]  /*3d40*/  BSYNC B1 ;  /* 0x0000000000017941 */ /* 0x000fea0003800000 */
.L_x_114:
        /* <DEDUP_REMOVED lines=10> */
.L_x_117:
[----:B------:R-:W-:Y:S05]  /*3df0*/  BSYNC B1 ;  /* 0x0000000000017941 */ /* 0x000fea0003800000 */
.L_x_116:
        /* <DEDUP_REMOVED lines=9> */
.L_x_119:
[----:B------:R-:W-:Y:S05]  /*3e90*/  BSYNC B1 ;  /* 0x0000000000017941 */ /* 0x000fea0003800000 */
.L_x_118:
        /* <DEDUP_REMOVED lines=9> */
.L_x_121:
[----:B------:R-:W-:Y:S05]  /*3f30*/  BSYNC B1 ;  /* 0x0000000000017941 */ /* 0x000fea0003800000 */
.L_x_120:
        /* <DEDUP_REMOVED lines=10> */
.L_x_123:
[----:B------:R-:W-:Y:S05]  /*3fe0*/  BSYNC B1 ;  /* 0x0000000000017941 */ /* 0x000fea0003800000 */
.L_x_122:
        /* <DEDUP_REMOVED lines=10> */
.L_x_125:
[----:B------:R-:W-:Y:S05]  /*4090*/  BSYNC B1 ;  /* 0x0000000000017941 */ /* 0x000fea0003800000 */
.L_x_124:
        /* <DEDUP_REMOVED lines=9> */
.L_x_127:
[----:B------:R-:W-:Y:S05]  /*4130*/  BSYNC B1 ;  /* 0x0000000000017941 */ /* 0x000fea0003800000 */
.L_x_126:
        /* <DEDUP_REMOVED lines=9> */
.L_x_129:
[----:B------:R-:W-:Y:S05]  /*41d0*/  BSYNC B1 ;  /* 0x0000000000017941 */ /* 0x000fea0003800000 */
.L_x_128:
        /* <DEDUP_REMOVED lines=10> */
.L_x_131:
[----:B------:R-:W-:Y:S05]  /*4280*/  BSYNC B1 ;  /* 0x0000000000017941 */ /* 0x000fea0003800000 */
.L_x_130:
        /* <DEDUP_REMOVED lines=10> */
.L_x_133:
[----:B------:R-:W-:Y:S05]  /*4330*/  BSYNC B1 ;  /* 0x0000000000017941 */ /* 0x000fea0003800000 */
.L_x_132:
        /* <DEDUP_REMOVED lines=9> */
.L_x_135:
[----:B------:R-:W-:Y:S05]  /*43d0*/  BSYNC B1 ;  /* 0x0000000000017941 */ /* 0x000fea0003800000 */
.L_x_134:
        /* <DEDUP_REMOVED lines=9> */
.L_x_137:
[----:B------:R-:W-:Y:S05]  /*4470*/  BSYNC B1 ;  /* 0x0000000000017941 */ /* 0x000fea0003800000 */
.L_x_136:
        /* <DEDUP_REMOVED lines=10> */
.L_x_139:
[----:B------:R-:W-:Y:S05]  /*4520*/  BSYNC B1 ;  /* 0x0000000000017941 */ /* 0x000fea0003800000 */
.L_x_138:
        /* <DEDUP_REMOVED lines=10> */
.L_x_141:
[----:B------:R-:W-:Y:S05]  /*45d0*/  BSYNC B1 ;  /* 0x0000000000017941 */ /* 0x000fea0003800000 */
.L_x_140:
        /* <DEDUP_REMOVED lines=9> */
.L_x_143:
[----:B------:R-:W-:Y:S05]  /*4670*/  BSYNC B1 ;  /* 0x0000000000017941 */ /* 0x000fea0003800000 */
.L_x_142:
        /* <DEDUP_REMOVED lines=9> */
.L_x_145:
[----:B------:R-:W-:Y:S05]  /*4710*/  BSYNC B1 ;  /* 0x0000000000017941 */ /* 0x000fea0003800000 */
.L_x_144:
        /* <DEDUP_REMOVED lines=10> */
.L_x_147:
[----:B------:R-:W-:Y:S05]  /*47c0*/  BSYNC B1 ;  /* 0x0000000000017941 */ /* 0x000fea0003800000 */
.L_x_146:
        /* <DEDUP_REMOVED lines=10> */
.L_x_149:
[----:B------:R-:W-:Y:S05]  /*4870*/  BSYNC B1 ;  /* 0x0000000000017941 */ /* 0x000fea0003800000 */
.L_x_148:
        /* <DEDUP_REMOVED lines=9> */
.L_x_151:
[----:B------:R-:W-:Y:S05]  /*4910*/  BSYNC B1 ;  /* 0x0000000000017941 */ /* 0x000fea0003800000 */
.L_x_150:
        /* <DEDUP_REMOVED lines=9> */
.L_x_153:
[----:B------:R-:W-:Y:S05]  /*49b0*/  BSYNC B1 ;  /* 0x0000000000017941 */ /* 0x000fea0003800000 */
.L_x_152:
        /* <DEDUP_REMOVED lines=10> */
.L_x_155:
[----:B------:R-:W-:Y:S05]  /*4a60*/  BSYNC B1 ;  /* 0x0000000000017941 */ /* 0x000fea0003800000 */
.L_x_154:
        /* <DEDUP_REMOVED lines=10> */
.L_x_157:
[----:B------:R-:W-:Y:S05]  /*4b10*/  BSYNC B1 ;  /* 0x0000000000017941 */ /* 0x000fea0003800000 */
.L_x_156:
        /* <DEDUP_REMOVED lines=9> */
.L_x_159:
[----:B------:R-:W-:Y:S05]  /*4bb0*/  BSYNC B1 ;  /* 0x0000000000017941 */ /* 0x000fea0003800000 */
.L_x_158:
        /* <DEDUP_REMOVED lines=9> */
.L_x_161:
[----:B------:R-:W-:Y:S05]  /*4c50*/  BSYNC B1 ;  /* 0x0000000000017941 */ /* 0x000fea0003800000 */
.L_x_160:
        /* <DEDUP_REMOVED lines=10> */
.L_x_163:
[----:B------:R-:W-:Y:S05]  /*4d00*/  BSYNC B1 ;  /* 0x0000000000017941 */ /* 0x000fea0003800000 */
.L_x_162:
        /* <DEDUP_REMOVED lines=10> */
.L_x_165:
[----:B------:R-:W-:Y:S05]  /*4db0*/  BSYNC B1 ;  /* 0x0000000000017941 */ /* 0x000fea0003800000 */
.L_x_164:
        /* <DEDUP_REMOVED lines=9> */
.L_x_167:
[----:B------:R-:W-:Y:S05]  /*4e50*/  BSYNC B1 ;  /* 0x0000000000017941 */ /* 0x000fea0003800000 */
.L_x_166:
        /* <DEDUP_REMOVED lines=9> */
.L_x_169:
[----:B------:R-:W-:Y:S05]  /*4ef0*/  BSYNC B1 ;  /* 0x0000000000017941 */ /* 0x000fea0003800000 */
.L_x_168:
        /* <DEDUP_REMOVED lines=10> */
.L_x_171:
[----:B------:R-:W-:Y:S05]  /*4fa0*/  BSYNC B1 ;  /* 0x0000000000017941 */ /* 0x000fea0003800000 */
.L_x_170:
        /* <DEDUP_REMOVED lines=10> */
.L_x_173:
[----:B------:R-:W-:Y:S05]  /*5050*/  BSYNC B1 ;  /* 0x0000000000017941 */ /* 0x000fea0003800000 */
.L_x_172:
        /* <DEDUP_REMOVED lines=9> */
.L_x_175:
[----:B------:R-:W-:Y:S05]  /*50f0*/  BSYNC B1 ;  /* 0x0000000000017941 */ /* 0x000fea0003800000 */
.L_x_174:
        /* <DEDUP_REMOVED lines=9> */
.L_x_177:
[----:B------:R-:W-:Y:S05]  /*5190*/  BSYNC B1 ;  /* 0x0000000000017941 */ /* 0x000fea0003800000 */
.L_x_176:
        /* <DEDUP_REMOVED lines=10> */
.L_x_179:
[----:B------:R-:W-:Y:S05]  /*5240*/  BSYNC B1 ;  /* 0x0000000000017941 */ /* 0x000fea0003800000 */
.L_x_178:
        /* <DEDUP_REMOVED lines=10> */
.L_x_181:
[----:B------:R-:W-:Y:S05]  /*52f0*/  BSYNC B1 ;  /* 0x0000000000017941 */ /* 0x000fea0003800000 */
.L_x_180:
        /* <DEDUP_REMOVED lines=9> */
.L_x_183:
[----:B------:R-:W-:Y:S05]  /*5390*/  BSYNC B1 ;  /* 0x0000000000017941 */ /* 0x000fea0003800000 */
.L_x_182:
        /* <DEDUP_REMOVED lines=9> */
.L_x_185:
[----:B------:R-:W-:Y:S05]  /*5430*/  BSYNC B1 ;  /* 0x0000000000017941 */ /* 0x000fea0003800000 */
.L_x_184:
        /* <DEDUP_REMOVED lines=10> */
.L_x_187:
[----:B------:R-:W-:Y:S05]  /*54e0*/  BSYNC B1 ;  /* 0x0000000000017941 */ /* 0x000fea0003800000 */
.L_x_186:
        /* <DEDUP_REMOVED lines=10> */
.L_x_189:
[----:B------:R-:W-:Y:S05]  /*5590*/  BSYNC B1 ;  /* 0x0000000000017941 */ /* 0x000fea0003800000 */
.L_x_188:
        /* <DEDUP_REMOVED lines=9> */
.L_x_191:
[----:B------:R-:W-:Y:S05]  /*5630*/  BSYNC B1 ;  /* 0x0000000000017941 */ /* 0x000fea0003800000 */
.L_x_190:
        /* <DEDUP_REMOVED lines=9> */
.L_x_193:
[----:B------:R-:W-:Y:S05]  /*56d0*/  BSYNC B1 ;  /* 0x0000000000017941 */ /* 0x000fea0003800000 */
.L_x_192:
        /* <DEDUP_REMOVED lines=10> */
.L_x_195:
[----:B------:R-:W-:Y:S05]  /*5780*/  BSYNC B1 ;  /* 0x0000000000017941 */ /* 0x000fea0003800000 */
.L_x_194:
        /* <DEDUP_REMOVED lines=10> */
.L_x_197:
[----:B------:R-:W-:Y:S05]  /*5830*/  BSYNC B1 ;  /* 0x0000000000017941 */ /* 0x000fea0003800000 */
.L_x_196:
        /* <DEDUP_REMOVED lines=9> */
.L_x_199:
[----:B------:R-:W-:Y:S05]  /*58d0*/  BSYNC B1 ;  /* 0x0000000000017941 */ /* 0x000fea0003800000 */
.L_x_198:
        /* <DEDUP_REMOVED lines=9> */
.L_x_201:
[----:B------:R-:W-:Y:S05]  /*5970*/  BSYNC B1 ;  /* 0x0000000000017941 */ /* 0x000fea0003800000 */
.L_x_200:
        /* <DEDUP_REMOVED lines=10> */
.L_x_203:
[----:B------:R-:W-:Y:S05]  /*5a20*/  BSYNC B1 ;  /* 0x0000000000017941 */ /* 0x000fea0003800000 */
.L_x_202:
        /* <DEDUP_REMOVED lines=10> */
.L_x_205:
[----:B------:R-:W-:Y:S05]  /*5ad0*/  BSYNC B1 ;  /* 0x0000000000017941 */ /* 0x000fea0003800000 */
.L_x_204:
        /* <DEDUP_REMOVED lines=9> */
.L_x_207:
[----:B------:R-:W-:Y:S05]  /*5b70*/  BSYNC B1 ;  /* 0x0000000000017941 */ /* 0x000fea0003800000 */
.L_x_206:
        /* <DEDUP_REMOVED lines=9> */
.L_x_209:
[----:B------:R-:W-:Y:S05]  /*5c10*/  BSYNC B1 ;  /* 0x0000000000017941 */ /* 0x000fea0003800000 */
.L_x_208:
        /* <DEDUP_REMOVED lines=10> */
.L_x_211:
[----:B------:R-:W-:Y:S05]  /*5cc0*/  BSYNC B1 ;  /* 0x0000000000017941 */ /* 0x000fea0003800000 */
.L_x_210:
        /* <DEDUP_REMOVED lines=10> */
.L_x_213:
[----:B------:R-:W-:Y:S05]  /*5d70*/  BSYNC B1 ;  /* 0x0000000000017941 */ /* 0x000fea0003800000 */
.L_x_212:
        /* <DEDUP_REMOVED lines=9> */
.L_x_215:
[----:B------:R-:W-:Y:S05]  /*5e10*/  BSYNC B1 ;  /* 0x0000000000017941 */ /* 0x000fea0003800000 */
.L_x_214:
        /* <DEDUP_REMOVED lines=9> */
.L_x_217:
[----:B------:R-:W-:Y:S05]  /*5eb0*/  BSYNC B1 ;  /* 0x0000000000017941 */ /* 0x000fea0003800000 */
.L_x_216:
        /* <DEDUP_REMOVED lines=10> */
.L_x_219:
[----:B------:R-:W-:Y:S05]  /*5f60*/  BSYNC B1 ;  /* 0x0000000000017941 */ /* 0x000fea0003800000 */
.L_x_218:
        /* <DEDUP_REMOVED lines=10> */
.L_x_221:
[----:B------:R-:W-:Y:S05]  /*6010*/  BSYNC B1 ;  /* 0x0000000000017941 */ /* 0x000fea0003800000 */
.L_x_220:
        /* <DEDUP_REMOVED lines=9> */
.L_x_223:
[----:B------:R-:W-:Y:S05]  /*60b0*/  BSYNC B1 ;  /* 0x0000000000017941 */ /* 0x000fea0003800000 */
.L_x_222:
        /* <DEDUP_REMOVED lines=9> */
.L_x_225:
[----:B------:R-:W-:Y:S05]  /*6150*/  BSYNC B1 ;  /* 0x0000000000017941 */ /* 0x000fea0003800000 */
.L_x_224:
        /* <DEDUP_REMOVED lines=10> */
.L_x_227:
[----:B------:R-:W-:Y:S05]  /*6200*/  BSYNC B1 ;  /* 0x0000000000017941 */ /* 0x000fea0003800000 */
.L_x_226:
        /* <DEDUP_REMOVED lines=10> */
.L_x_229:
[----:B------:R-:W-:Y:S05]  /*62b0*/  BSYNC B1 ;  /* 0x0000000000017941 */ /* 0x000fea0003800000 */
.L_x_228:
        /* <DEDUP_REMOVED lines=9> */
.L_x_231:
[----:B------:R-:W-:Y:S05]  /*6350*/  BSYNC B1 ;  /* 0x0000000000017941 */ /* 0x000fea0003800000 */
.L_x_230:
        /* <DEDUP_REMOVED lines=9> */
.L_x_233:
[----:B------:R-:W-:Y:S05]  /*63f0*/  BSYNC B1 ;  /* 0x0000000000017941 */ /* 0x000fea0003800000 */
.L_x_232:
        /* <DEDUP_REMOVED lines=10> */
.L_x_235:
[----:B------:R-:W-:Y:S05]  /*64a0*/  BSYNC B1 ;  /* 0x0000000000017941 */ /* 0x000fea0003800000 */
.L_x_234:
        /* <DEDUP_REMOVED lines=10> */
.L_x_237:
[----:B------:R-:W-:Y:S05]  /*6550*/  BSYNC B1 ;  /* 0x0000000000017941 */ /* 0x000fea0003800000 */
.L_x_236:
        /* <DEDUP_REMOVED lines=9> */
.L_x_239:
[----:B------:R-:W-:Y:S05]  /*65f0*/  BSYNC B1 ;  /* 0x0000000000017941 */ /* 0x000fea0003800000 */
.L_x_238:
        /* <DEDUP_REMOVED lines=9> */
.L_x_241:
[----:B------:R-:W-:Y:S05]  /*6690*/  BSYNC B1 ;  /* 0x0000000000017941 */ /* 0x000fea0003800000 */
.L_x_240:
        /* <DEDUP_REMOVED lines=10> */
.L_x_243:
[----:B------:R-:W-:Y:S05]  /*6740*/  BSYNC B1 ;  /* 0x0000000000017941 */ /* 0x000fea0003800000 */
.L_x_242:
        /* <DEDUP_REMOVED lines=10> */
.L_x_245:
[----:B------:R-:W-:Y:S05]  /*67f0*/  BSYNC B1 ;  /* 0x0000000000017941 */ /* 0x000fea0003800000 */
.L_x_244:
        /* <DEDUP_REMOVED lines=9> */
.L_x_247:
[----:B------:R-:W-:Y:S05]  /*6890*/  BSYNC B1 ;  /* 0x0000000000017941 */ /* 0x000fea0003800000 */
.L_x_246:
        /* <DEDUP_REMOVED lines=9> */
.L_x_249:
[----:B------:R-:W-:Y:S05]  /*6930*/  BSYNC B1 ;  /* 0x0000000000017941 */ /* 0x000fea0003800000 */
.L_x_248:
        /* <DEDUP_REMOVED lines=10> */
.L_x_251:
[----:B------:R-:W-:Y:S05]  /*69e0*/  BSYNC B1 ;  /* 0x0000000000017941 */ /* 0x000fea0003800000 */
.L_x_250:
        /* <DEDUP_REMOVED lines=10> */
.L_x_253:
[----:B------:R-:W-:Y:S05]  /*6a90*/  BSYNC B1 ;  /* 0x0000000000017941 */ /* 0x000fea0003800000 */
.L_x_252:
        /* <DEDUP_REMOVED lines=9> */
.L_x_255:
[----:B------:R-:W-:Y:S05]  /*6b30*/  BSYNC B1 ;  /* 0x0000000000017941 */ /* 0x000fea0003800000 */
.L_x_254:
        /* <DEDUP_REMOVED lines=9> */
.L_x_257:
[----:B------:R-:W-:Y:S05]  /*6bd0*/  BSYNC B1 ;  /* 0x0000000000017941 */ /* 0x000fea0003800000 */
.L_x_256:
        /* <DEDUP_REMOVED lines=10> */
.L_x_259:
[----:B------:R-:W-:Y:S05]  /*6c80*/  BSYNC B1 ;  /* 0x0000000000017941 */ /* 0x000fea0003800000 */
.L_x_258:
        /* <DEDUP_REMOVED lines=10> */
.L_x_261:
[----:B------:R-:W-:Y:S05]  /*6d30*/  BSYNC B1 ;  /* 0x0000000000017941 */ /* 0x000fea0003800000 */
.L_x_260:
        /* <DEDUP_REMOVED lines=9> */
.L_x_263:
[----:B------:R-:W-:Y:S05]  /*6dd0*/  BSYNC B1 ;  /* 0x0000000000017941 */ /* 0x000fea0003800000 */
.L_x_262:
        /* <DEDUP_REMOVED lines=9> */
.L_x_265:
[----:B------:R-:W-:Y:S05]  /*6e70*/  BSYNC B1 ;  /* 0x0000000000017941 */ /* 0x000fea0003800000 */
.L_x_264:
        /* <DEDUP_REMOVED lines=10> */
.L_x_267:
[----:B------:R-:W-:Y:S05]  /*6f20*/  BSYNC B1 ;  /* 0x0000000000017941 */ /* 0x000fea0003800000 */
.L_x_266:
        /* <DEDUP_REMOVED lines=10> */
.L_x_269:
[----:B------:R-:W-:Y:S05]  /*6fd0*/  BSYNC B1 ;  /* 0x0000000000017941 */ /* 0x000fea0003800000 */
.L_x_268:
        /* <DEDUP_REMOVED lines=9> */
.L_x_271:
[----:B------:R-:W-:Y:S05]  /*7070*/  BSYNC B1 ;  /* 0x0000000000017941 */ /* 0x000fea0003800000 */
.L_x_270:
        /* <DEDUP_REMOVED lines=9> */
.L_x_273:
[----:B------:R-:W-:Y:S05]  /*7110*/  BSYNC B1 ;  /* 0x0000000000017941 */ /* 0x000fea0003800000 */
.L_x_272:
        /* <DEDUP_REMOVED lines=10> */
.L_x_275:
[----:B------:R-:W-:Y:S05]  /*71c0*/  BSYNC B1 ;  /* 0x0000000000017941 */ /* 0x000fea0003800000 */
.L_x_274:
        /* <DEDUP_REMOVED lines=10> */
.L_x_277:
[----:B------:R-:W-:Y:S05]  /*7270*/  BSYNC B1 ;  /* 0x0000000000017941 */ /* 0x000fea0003800000 */
.L_x_276:
[----:B01--45:R-:W-:Y:S01]  /*7280*/  HADD2.F32 R6, -RZ, R152.H0_H0 ;  /* 0x20000098ff067230 */ /* 0x033fe20000004100 */
        /* <DEDUP_REMOVED lines=8> */
.L_x_279:
[----:B------:R-:W-:Y:S05]  /*7310*/  BSYNC B1 ;  /* 0x0000000000017941 */ /* 0x000fea0003800000 */
.L_x_278:
[----:B0-2--5:R-:W-:Y:S01]  /*7320*/  HADD2.F32 R4, -RZ, R152.H0_H0 ;  /* 0x20000098ff047230 */ /* 0x025fe20000004100 */
[----:B------:R-:W-:Y:S01]  /*7330*/  ISETP.GT.AND P0, PT, R0, 0x8, P0 ;  /* 0x000000080000780c */ /* 0x000fe20000704270 */
[----:B------:R-:W-:Y:S01]  /*7340*/  @P1 IMAD.MOV.U32 R5, RZ, RZ, R11 ;  /* 0x000000ffff051224 */ /* 0x000fe200078e000b */
[----:B------:R-:W-:Y:S02]  /*7350*/  BSSY B1, `(.L_x_280) ;  /* 0x0000008000017945 */ /* 0x000fe40003800000 */
[----:B------:R-:W-:Y:S01]  /*7360*/  FMUL R3, R4, R155 ;  /* 0x0000009b04037220 */ /* 0x000fe20000400000 */
[----:B------:R-:W-:-:S03]  /*7370*/  @P1 IMAD.MOV.U32 R4, RZ, RZ, R10 ;  /* 0x000000ffff041224 */ /* 0x000fc600078e000a */
[----:B------:R-:W-:-:S05]  /*7380*/  FFMA R3, R150, R154, R3 ;  /* 0x0000009a96037223 */ /* 0x000fca0000000003 */
[----:B------:R-:W-:-:S05]  /*7390*/  F2FP.F16.F32.PACK_AB R3, RZ, R3 ;  /* 0x00000003ff03723e */ /* 0x000fca00000000ff */
[----:B------:R0:W-:Y:S01]  /*73a0*/  @P1 STG.E.U16 desc[UR36][R4.64+0x1f0], R3 ;  /* 0x0001f00304001986 */ /* 0x0001e2000c101524 */
[----:B------:R-:W-:Y:S05]  /*73b0*/  @!P0 BRA `(.L_x_281) ;  /* 0x0000000000048947 */ /* 0x000fea0003800000 */
[----:B------:R2:W5:Y:S02]  /*73c0*/  LDG.E.LTC128B.U16 R152, desc[UR36][R8.64+0x1f2] ;  /* 0x0001f22408987981 */ /* 0x000564000c1e1520 */
.L_x_281:
[----:B------:R-:W-:Y:S05]  /*73d0*/  BSYNC B1 ;  /* 0x0000000000017941 */ /* 0x000fea0003800000 */
.L_x_280:
[----:B------:R-:W-:Y:S05]  /*73e0*/  @!P0 BRA `(.L_x_282) ;  /* 0x0000002400308947 */ /* 0x000fea0003800000 */
[----:B-----5:R-:W-:-:S05]  /*73f0*/  HADD2.F32 R152, -RZ, R152.H0_H0 ;  /* 0x20000098ff987230 */ /* 0x020fca0000004100 */
[----:B------:R-:W-:-:S04]  /*7400*/  FMUL R152, R152, R155 ;  /* 0x0000009b98987220 */ /* 0x000fc80000400000 */
[----:B------:R-:W-:-:S05]  /*7410*/  FFMA R152, R151, R154, R152 ;  /* 0x0000009a97987223 */ /* 0x000fca0000000098 */
[----:B------:R-:W-:-:S05]  /*7420*/  F2FP.F16.F32.PACK_AB R152, RZ, R152 ;  /* 0x00000098ff98723e */ /* 0x000fca00000000ff */
[----:B------:R4:W-:Y:S01]  /*7430*/  STG.E.U16 desc[UR36][R10.64+0x1f2], R152 ;  /* 0x0001f2980a007986 */ /* 0x0009e2000c101524 */
[----:B------:R-:W-:Y:S05]  /*7440*/  BRA `(.L_x_282) ;  /* 0x0000002400187947 */ /* 0x000fea0003800000 */
.L_x_29:
[----:B------:R-:W-:Y:S01]  /*7450*/  ISETP.GT.AND P0, PT, R3, 0x1, PT ;  /* 0x000000010300780c */ /* 0x000fe20003f04270 */
[----:B------:R-:W-:Y:S01]  /*7460*/  ULDC.64 UR4, c[0x0][0x5c0] ;  /* 0x0001700000047ab9 */ /* 0x000fe20000000a00 */
[-C--:B------:R-:W-:Y:S01]  /*7470*/  FMUL R24, R24, R154.reuse ;  /* 0x0000009a18187220 */ /* 0x080fe20000400000 */
[-C--:B------:R-:W-:Y:S01]  /*7480*/  FMUL R25, R25, R154.reuse ;  /* 0x0000009a19197220 */ /* 0x080fe20000400000 */
[----:B------:R-:W-:Y:S01]  /*7490*/  ISETP.GT.AND P3, PT, R0, RZ, P0 ;  /* 0x000000ff0000720c */ /* 0x000fe20000764270 */
[-C--:B------:R-:W-:Y:S01]  /*74a0*/  FMUL R26, R26, R154.reuse ;  /* 0x0000009a1a1a7220 */ /* 0x080fe20000400000 */
[----:B------:R-:W-:Y:S01]  /*74b0*/  LEA R4, P4, R160, UR4, 0x1 ;  /* 0x00000004a0047c11 */ /* 0x000fe2000f8808ff */
[----:B------:R-:W-:Y:S01]  /*74c0*/  FMUL R27, R27, R154 ;  /* 0x0000009a1b1b7220 */ /* 0x000fe20000400000 */
[----:B------:R-:W-:Y:S01]  /*74d0*/  F2FP.F16.F32.PACK_AB R24, RZ, R24 ;  /* 0x00000018ff18723e */ /* 0x000fe200000000ff */
[-C--:B------:R-:W-:Y:S01]  /*74e0*/  FMUL R28, R28, R154.reuse ;  /* 0x0000009a1c1c7220 */ /* 0x080fe20000400000 */
[----:B------:R-:W-:Y:S01]  /*74f0*/  LEA.HI.X R5, R160, UR5, R169, 0x1, P4 ;  /* 0x00000005a0057c11 */ /* 0x000fe2000a0f0ca9 */
[-C--:B------:R-:W-:Y:S01]  /*7500*/  FMUL R29, R29, R154.reuse ;  /* 0x0000009a1d1d7220 */ /* 0x080fe20000400000 */
[----:B------:R-:W-:Y:S01]  /*7510*/  F2FP.F16.F32.PACK_AB R25, RZ, R25 ;  /* 0x00000019ff19723e */ /* 0x000fe200000000ff */
[-C--:B------:R-:W-:Y:S01]  /*7520*/  FMUL R30, R30, R154.reuse ;  /* 0x0000009a1e1e7220 */ /* 0x080fe20000400000 */
[----:B------:R-:W-:Y:S01]  /*7530*/  SHF.L.U64.HI R11, R10, 0x4, R11 ;  /* 0x000000040a0b7819 */ /* 0x000fe2000001020b */
[----:B------:R-:W-:Y:S01]  /*7540*/  @P1 STG.E.U16 desc[UR36][R4.64], R24 ;  /* 0x0000001804001986 */ /* 0x000fe2000c101524 */
[----:B------:R-:W-:Y:S01]  /*7550*/  ISETP.GT.AND P1, PT, R3, 0x8, PT ;  /* 0x000000080300780c */ /* 0x000fe20003f24270 */
[----:B------:R-:W-:Y:S01]  /*7560*/  FMUL R31, R31, R154 ;  /* 0x0000009a1f1f7220 */ /* 0x000fe20000400000 */
[----:B------:R-:W-:Y:S01]  /*7570*/  ISETP.GT.AND P4, PT, R0, 0x8, P0 ;  /* 0x000000080000780c */ /* 0x000fe20000784270 */
[----:B------:R-:W-:Y:S01]  /*7580*/  @P3 STG.E.U16 desc[UR36][R4.64+0x2], R25 ;  /* 0x0000021904003986 */ /* 0x000fe2000c101524 */
[----:B------:R-:W-:Y:S01]  /*7590*/  LEA R6, P3, R10, R4, 0x4 ;  /* 0x000000040a067211 */ /* 0x000fe200078620ff */
[-C--:B------:R-:W-:Y:S01]  /*75a0*/  FMUL R32, R32, R154.reuse ;  /* 0x0000009a20207220 */ /* 0x080fe20000400000 */
[C---:B------:R-:W-:Y:S01]  /*75b0*/  ISETP.GT.AND P2, PT, R0.reuse, 0x8, P2 ;  /* 0x000000080000780c */ /* 0x040fe20001744270 */
[-C--:B------:R-:W-:Y:S01]  /*75c0*/  FMUL R33, R33, R154.reuse ;  /* 0x0000009a21217220 */ /* 0x080fe20000400000 */
[----:B------:R-:W-:Y:S01]  /*75d0*/  ISETP.GT.AND P0, PT, R3, 0x9, PT ;  /* 0x000000090300780c */ /* 0x000fe20003f04270 */
[----:B------:R-:W-:Y:S01]  /*75e0*/  IMAD.X R7, R11, 0x1, R5, P3 ;  /* 0x000000010b077824 */ /* 0x000fe200018e0605 */
[----:B------:R-:W-:Y:S01]  /*75f0*/  ISETP.GT.AND P5, PT, R0, RZ, P1 ;  /* 0x000000ff0000720c */ /* 0x000fe20000fa4270 */
[-C--:B------:R-:W-:Y:S01]  /*7600*/  FMUL R34, R34, R154.reuse ;  /* 0x0000009a22227220 */ /* 0x080fe20000400000 */
[----:B------:R-:W-:Y:S01]  /*7610*/  ISETP.GT.AND P3, PT, R0, RZ, P0 ;  /* 0x000000ff0000720c */ /* 0x000fe20000764270 */
[----:B------:R-:W-:Y:S01]  /*7620*/  FMUL R35, R35, R154 ;  /* 0x0000009a23237220 */ /* 0x000fe20000400000 */
[----:B------:R-:W-:Y:S01]  /*7630*/  F2FP.F16.F32.PACK_AB R26, RZ, R26 ;  /* 0x0000001aff1a723e */ /* 0x000fe200000000ff */
[-C--:B------:R-:W-:Y:S01]  /*7640*/  FMUL R36, R36, R154.reuse ;  /* 0x0000009a24247220 */ /* 0x080fe20000400000 */
[----:B------:R-:W-:Y:S01]  /*7650*/  F2FP.F16.F32.PACK_AB R27, RZ, R27 ;  /* 0x0000001bff1b723e */ /* 0x000fe200000000ff */
[----:B------:R-:W-:Y:S01]  /*7660*/  FMUL R37, R37, R154 ;  /* 0x0000009a25257220 */ /* 0x000fe20000400000 */
[----:B------:R-:W-:Y:S01]  /*7670*/  F2FP.F16.F32.PACK_AB R28, RZ, R28 ;  /* 0x0000001cff1c723e */ /* 0x000fe200000000ff */
[----:B------:R-:W-:Y:S01]  /*7680*/  @P2 STG.E.U16 desc[UR36][R6.64], R26 ;  /* 0x0000001a06002986 */ /* 0x000fe2000c101524 */
[----:B------:R-:W-:Y:S01]  /*7690*/  F2FP.F16.F32.PACK_AB R29, RZ, R29 ;  /* 0x0000001dff1d723e */ /* 0x000fe200000000ff */
[-C--:B------:R-:W-:Y:S01]  /*76a0*/  FMUL R38, R38, R154.reuse ;  /* 0x0000009a26267220 */ /* 0x080fe20000400000 */
[C---:B------:R-:W-:Y:S01]  /*76b0*/  ISETP.GT.AND P2, PT, R0.reuse, 0x8, P1 ;  /* 0x000000080000780c */ /* 0x040fe20000f44270 */
[----:B------:R-:W-:Y:S01]  /*76c0*/  @P4 STG.E.U16 desc[UR36][R6.64+0x2], R27 ;  /* 0x0000021b06004986 */ /* 0x000fe2000c101524 */
[----:B------:R-:W-:Y:S01]  /*76d0*/  ISETP.GT.AND P1, PT, R3, 0x10, PT ;  /* 0x000000100300780c */ /* 0x000fe20003f24270 */
[----:B------:R-:W-:Y:S01]  /*76e0*/  FMUL R39, R39, R154 ;  /* 0x0000009a27277220 */ /* 0x000fe20000400000 */
[----:B------:R-:W-:Y:S01]  /*76f0*/  F2FP.F16.F32.PACK_AB R30, RZ, R30 ;  /* 0x0000001eff1e723e */ /* 0x000fe200000000ff */
[----:B------:R-:W-:Y:S01]  /*7700*/  @P5 STG.E.U16 desc[UR36][R4.64+0x10], R28 ;  /* 0x0000101c04005986 */ /* 0x000fe2000c101524 */
[----:B------:R-:W-:Y:S01]  /*7710*/  ISETP.GT.AND P4, PT, R0, RZ, P1 ;  /* 0x000000ff0000720c */ /* 0x000fe20000f84270 */
[-C--:B------:R-:W-:Y:S01]  /*7720*/  FMUL R40, R40, R154.reuse ;  /* 0x0000009a28287220 */ /* 0x080fe20000400000 */
[----:B------:R-:W-:Y:S01]  /*7730*/  F2FP.F16.F32.PACK_AB R31, RZ, R31 ;  /* 0x0000001fff1f723e */ /* 0x000fe200000000ff */
[----:B------:R-:W-:Y:S01]  /*7740*/  @P3 STG.E.U16 desc[UR36][R4.64+0x12], R29 ;  /* 0x0000121d04003986 */ /* 0x000fe2000c101524 */
[----:B------:R-:W-:Y:S01]  /*7750*/  ISETP.GT.AND P3, PT, R0, 0x8, P0 ;  /* 0x000000080000780c */ /* 0x000fe20000764270 */
[----:B------:R-:W-:Y:S01]  /*7760*/  FMUL R41, R41, R154 ;  /* 0x0000009a29297220 */ /* 0x000fe20000400000 */
[----:B------:R-:W-:Y:S01]  /*7770*/  ISETP.GT.AND P0, PT, R3, 0x11, PT ;  /* 0x000000110300780c */ /* 0x000fe20003f04270 */
[----:B------:R-:W-:Y:S01]  /*7780*/  @P2 STG.E.U16 desc[UR36][R6.64+0x10], R30 ;  /* 0x0000101e06002986 */ /* 0x000fe2000c101524 */
[----:B------:R-:W-:Y:S01]  /*7790*/  F2FP.F16.F32.PACK_AB R32, RZ, R32 ;  /* 0x00000020ff20723e */ /* 0x000fe200000000ff */
[-C--:B------:R-:W-:Y:S01]  /*77a0*/  FMUL R42, R42, R154.reuse ;  /* 0x0000009a2a2a7220 */ /* 0x080fe20000400000 */
[C---:B------:R-:W-:Y:S01]  /*77b0*/  ISETP.GT.AND P5, PT, R0.reuse, RZ, P0 ;  /* 0x000000ff0000720c */ /* 0x040fe200007a4270 */
[-C--:B------:R-:W-:Y:S01]  /*77c0*/  FMUL R43, R43, R154.reuse ;  /* 0x0000009a2b2b7220 */ /* 0x080fe20000400000 */
[----:B------:R-:W-:Y:S01]  /*77d0*/  ISETP.GT.AND P2, PT, R0, 0x8, P1 ;  /* 0x000000080000780c */ /* 0x000fe20000f44270 */
[-C--:B------:R-:W-:Y:S01]  /*77e0*/  FMUL R44, R44, R154.reuse ;  /* 0x0000009a2c2c7220 */ /* 0x080fe20000400000 */
[----:B------:R-:W-:Y:S01]  /*77f0*/  ISETP.GT.AND P1, PT, R3, 0x18, PT ;  /* 0x000000180300780c */ /* 0x000fe20003f24270 */
[-C--:B------:R-:W-:Y:S01]  /*7800*/  FMUL R45, R45, R154.reuse ;  /* 0x0000009a2d2d7220 */ /* 0x080fe20000400000 */
[----:B------:R-:W-:Y:S01]  /*7810*/  F2FP.F16.F32.PACK_AB R33, RZ, R33 ;  /* 0x00000021ff21723e */ /* 0x000fe200000000ff */
[----:B------:R-:W-:Y:S01]  /*7820*/  @P3 STG.E.U16 desc[UR36][R6.64+0x12], R31 ;  /* 0x0000121f06003986 */ /* 0x000fe2000c101524 */
[----:B------:R-:W-:Y:S01]  /*7830*/  ISETP.GT.AND P3, PT, R0, 0x8, P0 ;  /* 0x000000080000780c */ /* 0x000fe20000764270 */
[-C--:B------:R-:W-:Y:S01]  /*7840*/  FMUL R46, R46, R154.reuse ;  /* 0x0000009a2e2e7220 */ /* 0x080fe20000400000 */
[----:B------:R-:W-:Y:S01]  /*7850*/  ISETP.GT.AND P0, PT, R3, 0x19, PT ;  /* 0x000000190300780c */ /* 0x000fe20003f04270 */
[----:B------:R-:W-:Y:S01]  /*7860*/  @P4 STG.E.U16 desc[UR36][R4.64+0x20], R32 ;  /* 0x0000202004004986 */ /* 0x000fe2000c101524 */
[C---:B------:R-:W-:Y:S01]  /*7870*/  ISETP.GT.AND P4, PT, R0.reuse, RZ, P1 ;  /* 0x000000ff0000720c */ /* 0x040fe20000f84270 */
[----:B------:R-:W-:Y:S01]  /*7880*/  FMUL R47, R47, R154 ;  /* 0x0000009a2f2f7220 */ /* 0x000fe20000400000 */
[----:B------:R-:W-:Y:S01]  /*7890*/  F2FP.F16.F32.PACK_AB R34, RZ, R34 ;  /* 0x00000022ff22723e */ /* 0x000fe200000000ff */
[----:B------:R-:W-:Y:S01]  /*78a0*/  @P5 STG.E.U16 desc[UR36][R4.64+0x22], R33 ;  /* 0x0000222104005986 */ /* 0x000fe2000c101524 */
[----:B------:R-:W-:Y:S01]  /*78b0*/  ISETP.GT.AND P5, PT, R0, RZ, P0 ;  /* 0x000000ff0000720c */ /* 0x000fe200007a4270 */
[----:B------:R-:W-:Y:S01]  /*78c0*/  FMUL R48, R48, R154 ;  /* 0x0000009a30307220 */ /* 0x000fe20000400000 */
[----:B------:R-:W-:Y:S01]  /*78d0*/  F2FP.F16.F32.PACK_AB R35, RZ, R35 ;  /* 0x00000023ff23723e */ /* 0x000fe200000000ff */
[----:B------:R-:W-:Y:S01]  /*78e0*/  @P2 STG.E.U16 desc[UR36][R6.64+0x20], R34 ;  /* 0x0000202206002986 */ /* 0x000fe2000c101524 */
[----:B------:R-:W-:Y:S01]  /*78f0*/  F2FP.F16.F32.PACK_AB R36, RZ, R36 ;  /* 0x00000024ff24723e */ /* 0x000fe200000000ff */
[-C--:B------:R-:W-:Y:S01]  /*7900*/  FMUL R49, R49, R154.reuse ;  /* 0x0000009a31317220 */ /* 0x080fe20000400000 */
[----:B------:R-:W-:Y:S01]  /*7910*/  ISETP.GT.AND P2, PT, R0, 0x8, P1 ;  /* 0x000000080000780c */ /* 0x000fe20000f44270 */
[----:B------:R-:W-:Y:S01]  /*7920*/  @P3 STG.E.U16 desc[UR36][R6.64+0x22], R35 ;  /* 0x0000222306003986 */ /* 0x000fe2000c101524 */
[----:B------:R-:W-:Y:S01]  /*7930*/  ISETP.GT.AND P1, PT, R3, 0x20, PT ;  /* 0x000000200300780c */ /* 0x000fe20003f24270 */
[-C--:B------:R-:W-:Y:S01]  /*7940*/  FMUL R50, R50, R154.reuse ;  /* 0x0000009a32327220 */ /* 0x080fe20000400000 */
[----:B------:R-:W-:Y:S01]  /*7950*/  F2FP.F16.F32.PACK_AB R37, RZ, R37 ;  /* 0x00000025ff25723e */ /* 0x000fe200000000ff */
[----:B------:R-:W-:Y:S01]  /*7960*/  @P4 STG.E.U16 desc[UR36][R4.64+0x30], R36 ;  /* 0x0000302404004986 */ /* 0x000fe2000c101524 */
[C---:B------:R-:W-:Y:S01]  /*7970*/  ISETP.GT.AND P3, PT, R0.reuse, 0x8, P0 ;  /* 0x000000080000780c */ /* 0x040fe20000764270 */
[-C--:B------:R-:W-:Y:S01]  /*7980*/  FMUL R51, R51, R154.reuse ;  /* 0x0000009a33337220 */ /* 0x080fe20000400000 */
[----:B------:R-:W-:Y:S01]  /*7990*/  ISETP.GT.AND P0, PT, R3, 0x21, PT ;  /* 0x000000210300780c */ /* 0x000fe20003f04270 */
[----:B------:R-:W-:Y:S01]  /*79a0*/  @P5 STG.E.U16 desc[UR36][R4.64+0x32], R37 ;  /* 0x0000322504005986 */ /* 0x000fe2000c101524 */
[----:B------:R-:W-:Y:S01]  /*79b0*/  ISETP.GT.AND P4, PT, R0, RZ, P1 ;  /* 0x000000ff0000720c */ /* 0x000fe20000f84270 */
[----:B------:R-:W-:Y:S01]  /*79c0*/  FMUL R52, R52, R154 ;  /* 0x0000009a34347220 */ /* 0x000fe20000400000 */
[----:B------:R-:W-:Y:S01]  /*79d0*/  F2FP.F16.F32.PACK_AB R38, RZ, R38 ;  /* 0x00000026ff26723e */ /* 0x000fe200000000ff */
[-C--:B------:R-:W-:Y:S01]  /*79e0*/  FMUL R53, R53, R154.reuse ;  /* 0x0000009a35357220 */ /* 0x080fe20000400000 */
        /* <DEDUP_REMOVED lines=325> */
[----:B------:R-:W-:Y:S01]  /*8e40*/  FMUL R151, R151, R154 ;  /* 0x0000009a97977220 */ /* 0x000fe20000400000 */
[----:B------:R-:W-:Y:S01]  /*8e50*/  ISETP.GT.AND P2, PT, R0, 0x8, P1 ;  /* 0x000000080000780c */ /* 0x000fe20000f44270 */
[----:B------:R-:W-:Y:S01]  /*8e60*/  @P3 STG.E.U16 desc[UR36][R6.64+0x132], R103 ;  /* 0x0001326706003986 */ /* 0x000fe2000c101524 */
[----:B------:R-:W-:-:S02]  /*8e70*/  ISETP.GT.AND P1, PT, R3, 0xa8, PT ;  /* 0x000000a80300780c */ /* 0x000fc40003f24270 */
[----:B------:R-:W-:Y:S01]  /*8e80*/  F2FP.F16.F32.PACK_AB R105, RZ, R105 ;  /* 0x00000069ff69723e */ /* 0x000fe200000000ff */
[----:B------:R-:W-:Y:S01]  /*8e90*/  @P4 STG.E.U16 desc[UR36][R4.64+0x140], R104 ;  /* 0x0001406804004986 */ /* 0x000fe2000c101524 */
[C---:B------:R-:W-:Y:S02]  /*8ea0*/  ISETP.GT.AND P3, PT, R0.reuse, 0x8, P0 ;  /* 0x000000080000780c */ /* 0x040fe40000764270 */
[----:B------:R-:W-:Y:S01]  /*8eb0*/  ISETP.GT.AND P0, PT, R3, 0xa9, PT ;  /* 0x000000a90300780c */ /* 0x000fe20003f04270 */
[----:B------:R-:W-:Y:S01]  /*8ec0*/  @P5 STG.E.U16 desc[UR36][R4.64+0x142], R105 ;  /* 0x0001426904005986 */ /* 0x000fe2000c101524 */
[C---:B------:R-:W-:Y:S02]  /*8ed0*/  ISETP.GT.AND P4, PT, R0.reuse, RZ, P1 ;  /* 0x000000ff0000720c */ /* 0x040fe40000f84270 */
[----:B------:R-:W-:Y:S02]  /*8ee0*/  F2FP.F16.F32.PACK_AB R106, RZ, R106 ;  /* 0x0000006aff6a723e */ /* 0x000fe400000000ff */
[----:B------:R-:W-:-:S02]  /*8ef0*/  ISETP.GT.AND P5, PT, R0, RZ, P0 ;  /* 0x000000ff0000720c */ /* 0x000fc400007a4270 */
[----:B------:R-:W-:Y:S01]  /*8f00*/  F2FP.F16.F32.PACK_AB R107, RZ, R107 ;  /* 0x0000006bff6b723e */ /* 0x000fe200000000ff */
[----:B------:R-:W-:Y:S01]  /*8f10*/  @P2 STG.E.U16 desc[UR36][R6.64+0x140], R106 ;  /* 0x0001406a06002986 */ /* 0x000fe2000c101524 */
[----:B------:R-:W-:Y:S02]  /*8f20*/  F2FP.F16.F32.PACK_AB R108, RZ, R108 ;  /* 0x0000006cff6c723e */ /* 0x000fe400000000ff */
[C---:B------:R-:W-:Y:S01]  /*8f30*/  ISETP.GT.AND P2, PT, R0.reuse, 0x8, P1 ;  /* 0x000000080000780c */ /* 0x040fe20000f44270 */
[----:B------:R-:W-:Y:S01]  /*8f40*/  @P3 STG.E.U16 desc[UR36][R6.64+0x142], R107 ;  /* 0x0001426b06003986 */ /* 0x000fe2000c101524 */
[----:B------:R-:W-:Y:S02]  /*8f50*/  ISETP.GT.AND P1, PT, R3, 0xb0, PT ;  /* 0x000000b00300780c */ /* 0x000fe40003f24270 */
[----:B------:R-:W-:Y:S01]  /*8f60*/  F2FP.F16.F32.PACK_AB R109, RZ, R109 ;  /* 0x0000006dff6d723e */ /* 0x000fe200000000ff */
[----:B------:R-:W-:Y:S01]  /*8f70*/  @P4 STG.E.U16 desc[UR36][R4.64+0x150], R108 ;  /* 0x0001506c04004986 */ /* 0x000fe2000c101524 */
[----:B------:R-:W-:-:S02]  /*8f80*/  ISETP.GT.AND P3, PT, R0, 0x8, P0 ;  /* 0x000000080000780c */ /* 0x000fc40000764270 */
[----:B------:R-:W-:Y:S01]  /*8f90*/  ISETP.GT.AND P0, PT, R3, 0xb1, PT ;  /* 0x000000b10300780c */ /* 0x000fe20003f04270 */
[----:B------:R-:W-:Y:S01]  /*8fa0*/  @P5 STG.E.U16 desc[UR36][R4.64+0x152], R109 ;  /* 0x0001526d04005986 */ /* 0x000fe2000c101524 */
[C---:B------:R-:W-:Y:S02]  /*8fb0*/  ISETP.GT.AND P4, PT, R0.reuse, RZ, P1 ;  /* 0x000000ff0000720c */ /* 0x040fe40000f84270 */
[----:B------:R-:W-:Y:S02]  /*8fc0*/  F2FP.F16.F32.PACK_AB R110, RZ, R110 ;  /* 0x0000006eff6e723e */ /* 0x000fe400000000ff */
[----:B------:R-:W-:Y:S02]  /*8fd0*/  ISETP.GT.AND P5, PT, R0, RZ, P0 ;  /* 0x000000ff0000720c */ /* 0x000fe400007a4270 */
[----:B------:R-:W-:Y:S01]  /*8fe0*/  F2FP.F16.F32.PACK_AB R111, RZ, R111 ;  /* 0x0000006fff6f723e */ /* 0x000fe200000000ff */
[----:B------:R-:W-:Y:S01]  /*8ff0*/  @P2 STG.E.U16 desc[UR36][R6.64+0x150], R110 ;  /* 0x0001506e06002986 */ /* 0x000fe2000c101524 */
[----:B------:R-:W-:-:S02]  /*9000*/  F2FP.F16.F32.PACK_AB R112, RZ, R112 ;  /* 0x00000070ff70723e */ /* 0x000fc400000000ff */
[C---:B------:R-:W-:Y:S01]  /*9010*/  ISETP.GT.AND P2, PT, R0.reuse, 0x8, P1 ;  /* 0x000000080000780c */ /* 0x040fe20000f44270 */
[----:B------:R-:W-:Y:S01]  /*9020*/  @P3 STG.E.U16 desc[UR36][R6.64+0x152], R111 ;  /* 0x0001526f06003986 */ /* 0x000fe2000c101524 */
[C---:B------:R-:W-:Y:S02]  /*9030*/  ISETP.GT.AND P1, PT, R3.reuse, 0xb8, PT ;  /* 0x000000b80300780c */ /* 0x040fe40003f24270 */
[----:B------:R-:W-:Y:S01]  /*9040*/  F2FP.F16.F32.PACK_AB R113, RZ, R113 ;  /* 0x00000071ff71723e */ /* 0x000fe200000000ff */
[----:B------:R-:W-:Y:S01]  /*9050*/  @P4 STG.E.U16 desc[UR36][R4.64+0x160], R112 ;  /* 0x0001607004004986 */ /* 0x000fe2000c101524 */
[C---:B------:R-:W-:Y:S02]  /*9060*/  ISETP.GT.AND P3, PT, R0.reuse, 0x8, P0 ;  /* 0x000000080000780c */ /* 0x040fe40000764270 */
[----:B------:R-:W-:Y:S01]  /*9070*/  ISETP.GT.AND P0, PT, R3, 0xb9, PT ;  /* 0x000000b90300780c */ /* 0x000fe20003f04270 */
[----:B------:R-:W-:Y:S01]  /*9080*/  @P5 STG.E.U16 desc[UR36][R4.64+0x162], R113 ;  /* 0x0001627104005986 */ /* 0x000fe2000c101524 */
[----:B------:R-:W-:-:S02]  /*9090*/  ISETP.GT.AND P4, PT, R0, RZ, P1 ;  /* 0x000000ff0000720c */ /* 0x000fc40000f84270 */
[----:B------:R-:W-:Y:S02]  /*90a0*/  F2FP.F16.F32.PACK_AB R114, RZ, R114 ;  /* 0x00000072ff72723e */ /* 0x000fe400000000ff */
[C---:B------:R-:W-:Y:S02]  /*90b0*/  ISETP.GT.AND P5, PT, R0.reuse, RZ, P0 ;  /* 0x000000ff0000720c */ /* 0x040fe400007a4270 */
[----:B------:R-:W-:Y:S01]  /*90c0*/  F2FP.F16.F32.PACK_AB R115, RZ, R115 ;  /* 0x00000073ff73723e */ /* 0x000fe200000000ff */
[----:B------:R-:W-:Y:S01]  /*90d0*/  @P2 STG.E.U16 desc[UR36][R6.64+0x160], R114 ;  /* 0x0001607206002986 */ /* 0x000fe2000c101524 */
[----:B------:R-:W-:Y:S02]  /*90e0*/  F2FP.F16.F32.PACK_AB R116, RZ, R116 ;  /* 0x00000074ff74723e */ /* 0x000fe400000000ff */
        /* <DEDUP_REMOVED lines=65> */
[----:B------:R-:W-:Y:S02]  /*9500*/  ISETP.GT.AND P5, PT, R0, RZ, P0 ;  /* 0x000000ff0000720c */ /* 0x000fe400007a4270 */
[----:B------:R-:W-:Y:S02]  /*9510*/  F2FP.F16.F32.PACK_AB R134, RZ, R134 ;  /* 0x00000086ff86723e */ /* 0x000fe400000000ff */
[----:B------:R-:W-:Y:S02]  /*9520*/  F2FP.F16.F32.PACK_AB R135, RZ, R135 ;  /* 0x00000087ff87723e */ /* 0x000fe400000000ff */
[----:B------:R-:W-:Y:S01]  /*9530*/  F2FP.F16.F32.PACK_AB R136, RZ, R136 ;  /* 0x00000088ff88723e */ /* 0x000fe200000000ff */
[----:B------:R-:W-:Y:S01]  /*9540*/  @P2 STG.E.U16 desc[UR36][R6.64+0x1b0], R134 ;  /* 0x0001b08606002986 */ /* 0x000fe2000c101524 */
[----:B------:R-:W-:-:S02]  /*9550*/  F2FP.F16.F32.PACK_AB R137, RZ, R137 ;  /* 0x00000089ff89723e */ /* 0x000fc400000000ff */
[C---:B------:R-:W-:Y:S01]  /*9560*/  ISETP.GT.AND P1, PT, R0.reuse, 0x8, P1 ;  /* 0x000000080000780c */ /* 0x040fe20000f24270 */
[----:B------:R-:W-:Y:S01]  /*9570*/  @P3 STG.E.U16 desc[UR36][R6.64+0x1b2], R135 ;  /* 0x0001b28706003986 */ /* 0x000fe2000c101524 */
[C---:B------:R-:W-:Y:S02]  /*9580*/  ISETP.GT.AND P2, PT, R0.reuse, 0x8, P0 ;  /* 0x000000080000780c */ /* 0x040fe40000744270 */
[C---:B------:R-:W-:Y:S01]  /*9590*/  ISETP.GT.AND P0, PT, R3.reuse, 0xe9, PT ;  /* 0x000000e90300780c */ /* 0x040fe20003f04270 */
[----:B------:R-:W-:Y:S01]  /*95a0*/  @P4 STG.E.U16 desc[UR36][R4.64+0x1c0], R136 ;  /* 0x0001c08804004986 */ /* 0x000fe2000c101524 */
[----:B------:R-:W-:Y:S02]  /*95b0*/  ISETP.GT.AND P4, PT, R3, 0xe8, PT ;  /* 0x000000e80300780c */ /* 0x000fe40003f84270 */
[----:B------:R-:W-:Y:S01]  /*95c0*/  F2FP.F16.F32.PACK_AB R138, RZ, R138 ;  /* 0x0000008aff8a723e */ /* 0x000fe200000000ff */
[----:B------:R-:W-:Y:S01]  /*95d0*/  @P5 STG.E.U16 desc[UR36][R4.64+0x1c2], R137 ;  /* 0x0001c28904005986 */ /* 0x000fe2000c101524 */
[----:B------:R-:W-:-:S02]  /*95e0*/  ISETP.GT.AND P5, PT, R0, RZ, P4 ;  /* 0x000000ff0000720c */ /* 0x000fc400027a4270 */
[----:B------:R-:W-:Y:S01]  /*95f0*/  F2FP.F16.F32.PACK_AB R139, RZ, R139 ;  /* 0x0000008bff8b723e */ /* 0x000fe200000000ff */
[----:B------:R-:W-:Y:S01]  /*9600*/  @P1 STG.E.U16 desc[UR36][R6.64+0x1c0], R138 ;  /* 0x0001c08a06001986 */ /* 0x000fe2000c101524 */
[----:B------:R-:W-:Y:S02]  /*9610*/  F2FP.F16.F32.PACK_AB R140, RZ, R140 ;  /* 0x0000008cff8c723e */ /* 0x000fe400000000ff */
[C---:B------:R-:W-:Y:S01]  /*9620*/  ISETP.GT.AND P3, PT, R0.reuse, RZ, P0 ;  /* 0x000000ff0000720c */ /* 0x040fe20000764270 */
[----:B------:R-:W-:Y:S01]  /*9630*/  @P2 STG.E.U16 desc[UR36][R6.64+0x1c2], R139 ;  /* 0x0001c28b06002986 */ /* 0x000fe2000c101524 */
[C---:B------:R-:W-:Y:S02]  /*9640*/  ISETP.GT.AND P4, PT, R0.reuse, 0x8, P4 ;  /* 0x000000080000780c */ /* 0x040fe40002784270 */
[----:B------:R-:W-:Y:S02]  /*9650*/  F2FP.F16.F32.PACK_AB R141, RZ, R141 ;  /* 0x0000008dff8d723e */ /* 0x000fe400000000ff */
[----:B------:R-:W-:Y:S01]  /*9660*/  F2FP.F16.F32.PACK_AB R142, RZ, R142 ;  /* 0x0000008eff8e723e */ /* 0x000fe200000000ff */
[----:B------:R-:W-:Y:S01]  /*9670*/  @P5 STG.E.U16 desc[UR36][R4.64+0x1d0], R140 ;  /* 0x0001d08c04005986 */ /* 0x000fe2000c101524 */
[----:B------:R-:W-:-:S02]  /*9680*/  ISETP.GT.AND P5, PT, R0, 0x8, P0 ;  /* 0x000000080000780c */ /* 0x000fc400007a4270 */
[----:B------:R-:W-:Y:S02]  /*9690*/  F2FP.F16.F32.PACK_AB R143, RZ, R143 ;  /* 0x0000008fff8f723e */ /* 0x000fe400000000ff */
[C---:B------:R-:W-:Y:S01]  /*96a0*/  ISETP.GT.AND P0, PT, R3.reuse, 0xf1, PT ;  /* 0x000000f10300780c */ /* 0x040fe20003f04270 */
[----:B------:R-:W-:Y:S01]  /*96b0*/  @P3 STG.E.U16 desc[UR36][R4.64+0x1d2], R141 ;  /* 0x0001d28d04003986 */ /* 0x000fe2000c101524 */
[----:B------:R-:W-:Y:S02]  /*96c0*/  ISETP.GT.AND P3, PT, R3, 0xf0, PT ;  /* 0x000000f00300780c */ /* 0x000fe40003f64270 */
[----:B------:R-:W-:Y:S01]  /*96d0*/  F2FP.F16.F32.PACK_AB R144, RZ, R144 ;  /* 0x00000090ff90723e */ /* 0x000fe200000000ff */
[----:B------:R-:W-:Y:S01]  /*96e0*/  @P4 STG.E.U16 desc[UR36][R6.64+0x1d0], R142 ;  /* 0x0001d08e06004986 */ /* 0x000fe2000c101524 */
[C---:B------:R-:W-:Y:S02]  /*96f0*/  ISETP.GT.AND P4, PT, R0.reuse, RZ, P3 ;  /* 0x000000ff0000720c */ /* 0x040fe40001f84270 */
[----:B------:R-:W-:Y:S01]  /*9700*/  F2FP.F16.F32.PACK_AB R145, RZ, R145 ;  /* 0x00000091ff91723e */ /* 0x000fe200000000ff */
[----:B------:R-:W-:Y:S01]  /*9710*/  @P5 STG.E.U16 desc[UR36][R6.64+0x1d2], R143 ;  /* 0x0001d28f06005986 */ /* 0x000fe2000c101524 */
[----:B------:R-:W-:-:S02]  /*9720*/  ISETP.GT.AND P5, PT, R0, RZ, P0 ;  /* 0x000000ff0000720c */ /* 0x000fc400007a4270 */
[C---:B------:R-:W-:Y:S02]  /*9730*/  ISETP.GT.AND P2, PT, R3.reuse, 0xf8, PT ;  /* 0x000000f80300780c */ /* 0x040fe40003f44270 */
[----:B------:R-:W-:Y:S02]  /*9740*/  ISETP.GT.AND P1, PT, R3, 0xf9, PT ;  /* 0x000000f90300780c */ /* 0x000fe40003f24270 */
[C---:B------:R-:W-:Y:S02]  /*9750*/  ISETP.GT.AND P3, PT, R0.reuse, 0x8, P3 ;  /* 0x000000080000780c */ /* 0x040fe40001f64270 */
[C---:B------:R-:W-:Y:S01]  /*9760*/  ISETP.GT.AND P0, PT, R0.reuse, 0x8, P0 ;  /* 0x000000080000780c */ /* 0x040fe20000704270 */
[----:B------:R-:W-:Y:S01]  /*9770*/  @P4 STG.E.U16 desc[UR36][R4.64+0x1e0], R144 ;  /* 0x0001e09004004986 */ /* 0x000fe2000c101524 */
[C---:B------:R-:W-:Y:S02]  /*9780*/  ISETP.GT.AND P4, PT, R0.reuse, RZ, P1 ;  /* 0x000000ff0000720c */ /* 0x040fe40000f84270 */
[----:B------:R-:W-:Y:S01]  /*9790*/  F2FP.F16.F32.PACK_AB R146, RZ, R146 ;  /* 0x00000092ff92723e */ /* 0x000fe200000000ff */
[----:B------:R-:W-:Y:S01]  /*97a0*/  @P5 STG.E.U16 desc[UR36][R4.64+0x1e2], R145 ;  /* 0x0001e29104005986 */ /* 0x000fe2000c101524 */
[----:B------:R-:W-:-:S02]  /*97b0*/  ISETP.GT.AND P5, PT, R0, RZ, P2 ;  /* 0x000000ff0000720c */ /* 0x000fc400017a4270 */
[C---:B------:R-:W-:Y:S02]  /*97c0*/  ISETP.GT.AND P2, PT, R0.reuse, 0x8, P2 ;  /* 0x000000080000780c */ /* 0x040fe40001744270 */
[----:B------:R-:W-:Y:S01]  /*97d0*/  F2FP.F16.F32.PACK_AB R147, RZ, R147 ;  /* 0x00000093ff93723e */ /* 0x000fe200000000ff */
[----:B------:R-:W-:Y:S01]  /*97e0*/  @P3 STG.E.U16 desc[UR36][R6.64+0x1e0], R146 ;  /* 0x0001e09206003986 */ /* 0x000fe2000c101524 */
[----:B------:R-:W-:Y:S02]  /*97f0*/  ISETP.GT.AND P1, PT, R0, 0x8, P1 ;  /* 0x000000080000780c */ /* 0x000fe40000f24270 */
[----:B------:R-:W-:Y:S01]  /*9800*/  F2FP.F16.F32.PACK_AB R148, RZ, R148 ;  /* 0x00000094ff94723e */ /* 0x000fe200000000ff */
[----:B------:R-:W-:Y:S01]  /*9810*/  @P0 STG.E.U16 desc[UR36][R6.64+0x1e2], R147 ;  /* 0x0001e29306000986 */ /* 0x000fe2000c101524 */
[----:B------:R-:W-:Y:S02]  /*9820*/  F2FP.F16.F32.PACK_AB R149, RZ, R149 ;  /* 0x00000095ff95723e */ /* 0x000fe400000000ff */
[----:B------:R-:W-:Y:S01]  /*9830*/  F2FP.F16.F32.PACK_AB R150, RZ, R150 ;  /* 0x00000096ff96723e */ /* 0x000fe200000000ff */
[----:B------:R-:W-:Y:S01]  /*9840*/  @P5 STG.E.U16 desc[UR36][R4.64+0x1f0], R148 ;  /* 0x0001f09404005986 */ /* 0x000fe2000c101524 */
[----:B------:R-:W-:-:S03]  /*9850*/  F2FP.F16.F32.PACK_AB R151, RZ, R151 ;  /* 0x00000097ff97723e */ /* 0x000fc600000000ff */
[----:B------:R0:W-:Y:S02]  /*9860*/  @P4 STG.E.U16 desc[UR36][R4.64+0x1f2], R149 ;  /* 0x0001f29504004986 */ /* 0x0001e4000c101524 */
[----:B0-----:R-:W-:Y:S02]  /*9870*/  @P2 IMAD.MOV.U32 R4, RZ, RZ, R6 ;  /* 0x000000ffff042224 */ /* 0x001fe400078e0006 */
[----:B------:R-:W-:-:S05]  /*9880*/  @P2 IMAD.MOV.U32 R5, RZ, RZ, R7 ;  /* 0x000000ffff052224 */ /* 0x000fca00078e0007 */
[----:B------:R0:W-:Y:S04]  /*9890*/  @P2 STG.E.U16 desc[UR36][R4.64+0x1f0], R150 ;  /* 0x0001f09604002986 */ /* 0x0001e8000c101524 */
[----:B------:R0:W-:Y:S02]  /*98a0*/  @P1 STG.E.U16 desc[UR36][R6.64+0x1f2], R151 ;  /* 0x0001f29706001986 */ /* 0x0001e4000c101524 */
.L_x_282:
[----:B------:R-:W-:Y:S05]  /*98b0*/  BSYNC B0 ;  /* 0x0000000000007941 */ /* 0x000fea0003800000 */
.L_x_28:
[----:B------:R-:W-:Y:S01]  /*98c0*/  ULDC UR4, c[0x0][0xc] ;  /* 0x0000030000047ab9 */ /* 0x000fe20000000800 */
[----:B------:R-:W-:Y:S01]  /*98d0*/  ULDC UR5, c[0x0][0x10] ;  /* 0x0000040000057ab9 */ /* 0x000fe20000000800 */
[----:B0-----:R-:W0:Y:S01]  /*98e0*/  LDC R3, c[0x0][0x14] ;  /* 0x00000500ff037b82 */ /* 0x001e220000000800 */
[----:B------:R-:W-:Y:S01]  /*98f0*/  UIMAD.WIDE.U32 UR4, UR4, UR5, URZ ;  /* 0x00000005040472a5 */ /* 0x000fe2000f8e003f */
[----:B------:R-:W-:Y:S01]  /*9900*/  PRMT R0, RZ, 0x7610, R0 ;  /* 0x00007610ff007816 */ /* 0x000fe20000000000 */
[----:B----45:R-:W-:Y:S02]  /*9910*/  IMAD.MOV.U32 R152, RZ, RZ, -0x1 ;  /* 0xffffffffff987424 */ /* 0x030fe400078e00ff */
[----:B------:R-:W-:Y:S02]  /*9920*/  IMAD.MOV.U32 R23, RZ, RZ, -0x1 ;  /* 0xffffffffff177424 */ /* 0x000fe400078e00ff */
[----:B0-----:R-:W-:-:S04]  /*9930*/  IMAD.WIDE.U32 R16, R3, UR4, R16 ;  /* 0x0000000403107c25 */ /* 0x001fc8000f8e0010 */
[----:B------:R-:W-:Y:S01]  /*9940*/  IMAD R3, R3, UR5, RZ ;  /* 0x0000000503037c24 */ /* 0x000fe2000f8e02ff */
[----:B------:R-:W-:Y:S02]  /*9950*/  ULDC.64 UR4, c[0x0][0x650] ;  /* 0x0001940000047ab9 */ /* 0x000fe40000000a00 */
[----:B------:R-:W-:Y:S01]  /*9960*/  ISETP.GE.U32.AND P0, PT, R16, UR4, PT ;  /* 0x0000000410007c0c */ /* 0x000fe2000bf06070 */
[----:B------:R-:W-:-:S05]  /*9970*/  IMAD.IADD R17, R17, 0x1, R3 ;  /* 0x0000000111117824 */ /* 0x000fca00078e0203 */
[----:B------:R-:W-:-:S13]  /*9980*/  ISETP.GE.U32.AND.EX P0, PT, R17, UR5, PT, P0 ;  /* 0x0000000511007c0c */ /* 0x000fda000bf06100 */
[----:B------:R-:W-:Y:S05]  /*9990*/  @P0 BRA `(.L_x_283) ;  /* 0x0000000400640947 */ /* 0x000fea0003800000 */
[----:B------:R-:W0:Y:S01]  /*99a0*/  S2R R12, SR_CTAID.X ;  /* 0x00000000000c7919 */ /* 0x000e220000002500 */
[----:B------:R-:W4:Y:S01]  /*99b0*/  LDC.64 R10, c[0x0][0x628] ;  /* 0x00018a00ff0a7b82 */ /* 0x000f220000000a00 */
[----:B------:R-:W-:Y:S01]  /*99c0*/  ULDC UR4, c[0x0][0x150] ;  /* 0x0000540000047ab9 */ /* 0x000fe20000000800 */
[----:B-123--:R-:W-:Y:S01]  /*99d0*/  IMAD.MOV.U32 R8, RZ, RZ, R16 ;  /* 0x000000ffff087224 */ /* 0x00efe200078e0010 */
[----:B------:R-:W1:Y:S01]  /*99e0*/  S2R R24, SR_CTAID.Y ;  /* 0x0000000000187919 */ /* 0x000e620000002600 */
[----:B------:R-:W-:-:S04]  /*99f0*/  IMAD.MOV.U32 R9, RZ, RZ, R17 ;  /* 0x000000ffff097224 */ /* 0x000fc800078e0011 */
[----:B------:R-:W2:Y:S08]  /*9a00*/  LDC R21, c[0x0][0x144] ;  /* 0x00005100ff157b82 */ /* 0x000eb00000000800 */
[----:B------:R-:W3:Y:S08]  /*9a10*/  LDC R0, c[0x0][0x630] ;  /* 0x00018c00ff007b82 */ /* 0x000ef00000000800 */
[----:B------:R-:W1:Y:S01]  /*9a20*/  LDC.64 R14, c[0x0][0x620] ;  /* 0x00018800ff0e7b82 */ /* 0x000e620000000a00 */
[----:B----4-:R-:W-:-:S04]  /*9a30*/  ISETP.NE.U32.AND P0, PT, R10, RZ, PT ;  /* 0x000000ff0a00720c */ /* 0x010fc80003f05070 */
[----:B------:R-:W-:Y:S02]  /*9a40*/  ISETP.NE.AND.EX P0, PT, R11, RZ, PT, P0 ;  /* 0x000000ff0b00720c */ /* 0x000fe40003f05300 */
[----:B0-----:R-:W-:-:S05]  /*9a50*/  I2FP.F32.U32 R3, R12 ;  /* 0x0000000c00037245 */ /* 0x001fca0000201000 */
[----:B------:R-:W-:-:S04]  /*9a60*/  FMUL R3, R3, UR4 ;  /* 0x0000000403037c20 */ /* 0x000fc80008400000 */
[----:B------:R0:W4:Y:S02]  /*9a70*/  F2I.U32.TRUNC.NTZ R20, R3 ;  /* 0x0000000300147305 */ /* 0x000124000020f000 */
[----:B--23--:R-:W-:Y:S05]  /*9a80*/  @!P0 BRA `(.L_x_284) ;  /* 0x0000000000288947 */ /* 0x00cfea0003800000 */
[----:B0-----:R-:W0:Y:S02]  /*9a90*/  LDC R3, c[0x0][0x634] ;  /* 0x00018d00ff037b82 */ /* 0x001e240000000800 */
        /* <DEDUP_REMOVED lines=9> */
.L_x_284:
[----:B------:R-:W2:Y:S01]  /*9b30*/  LDC.64 R30, c[0x0][0x640] ;  /* 0x00019000ff1e7b82 */ /* 0x000ea20000000a00 */
[-CC-:B------:R-:W-:Y:S01]  /*9b40*/  SHF.R.U64 R23, R8, R0.reuse, R9.reuse ;  /* 0x0000000008177219 */ /* 0x180fe20000001209 */
[----:B----4-:R-:W-:Y:S01]  /*9b50*/  IMAD.MOV R20, RZ, RZ, -R20 ;  /* 0x000000ffff147224 */ /* 0x010fe200078e0a14 */
[----:B------:R-:W-:Y:S01]  /*9b60*/  SHF.R.U32.HI R0, RZ, R0, R9 ;  /* 0x00000000ff007219 */ /* 0x000fe20000011609 */
[----:B------:R-:W-:Y:S01]  /*9b70*/  ULDC UR4, c[0x0][0x154] ;  /* 0x0000550000047ab9 */ /* 0x000fe20000000800 */
[----:B0-----:R-:W-:Y:S01]  /*9b80*/  IADD3 R3, P0, RZ, -R23, RZ ;  /* 0x80000017ff037210 */ /* 0x001fe20007f1e0ff */
[----:B------:R-:W-:Y:S02]  /*9b90*/  IMAD R26, R21, R20, R12 ;  /* 0x00000014151a7224 */ /* 0x000fe400078e020c */
[----:B------:R-:W0:Y:S01]  /*9ba0*/  LDC R6, c[0x0][0x618] ;  /* 0x00018600ff067b82 */ /* 0x000e220000000800 */
[----:B------:R-:W-:Y:S02]  /*9bb0*/  IMAD.MOV.U32 R7, RZ, RZ, 0x1 ;  /* 0x00000001ff077424 */ /* 0x000fe400078e00ff */
[----:B------:R-:W-:-:S04]  /*9bc0*/  IMAD.X R5, RZ, RZ, ~R0, P0 ;  /* 0x000000ffff057224 */ /* 0x000fc800000e0e00 */
[-C--:B-1----:R-:W-:Y:S01]  /*9bd0*/  IMAD R0, R5, R14.reuse, RZ ;  /* 0x0000000e05007224 */ /* 0x082fe200078e02ff */
[----:B------:R-:W1:Y:S01]  /*9be0*/  LDC R8, c[0x0][0x608] ;  /* 0x00018200ff087b82 */ /* 0x000e620000000800 */
[----:B------:R-:W-:-:S04]  /*9bf0*/  IMAD.WIDE.U32 R4, R3, R14, R16 ;  /* 0x0000000e03047225 */ /* 0x000fc800078e0010 */
[----:B------:R-:W-:Y:S01]  /*9c00*/  IMAD R3, R3, R15, R0 ;  /* 0x0000000f03037224 */ /* 0x000fe200078e0200 */
[----:B------:R-:W-:Y:S02]  /*9c10*/  I2FP.F32.U32 R0, R24 ;  /* 0x0000001800007245 */ /* 0x000fe40000201000 */
[----:B------:R-:W3:Y:S01]  /*9c20*/  LDC R28, c[0x0][0x658] ;  /* 0x00019600ff1c7b82 */ /* 0x000ee20000000800 */
[----:B------:R-:W-:Y:S01]  /*9c30*/  IMAD.IADD R3, R5, 0x1, R3 ;  /* 0x0000000105037824 */ /* 0x000fe200078e0203 */
[----:B--2---:R-:W-:Y:S01]  /*9c40*/  ISETP.NE.U32.AND P0, PT, R30, RZ, PT ;  /* 0x000000ff1e00720c */ /* 0x004fe20003f05070 */
[----:B------:R-:W-:Y:S01]  /*9c50*/  FMUL R0, R0, UR4 ;  /* 0x0000000400007c20 */ /* 0x000fe20008400000 */
[----:B------:R-:W-:Y:S02]  /*9c60*/  IMAD.MOV.U32 R5, RZ, RZ, -0x1 ;  /* 0xffffffffff057424 */ /* 0x000fe400078e00ff */
[----:B------:R-:W-:Y:S01]  /*9c70*/  ISETP.NE.AND.EX P0, PT, R31, RZ, PT, P0 ;  /* 0x000000ff1f00720c */ /* 0x000fe20003f05300 */
[----:B------:R2:W4:Y:S01]  /*9c80*/  F2I.U32.TRUNC.NTZ R13, R0 ;  /* 0x00000000000d7305 */ /* 0x000522000020f000 */
[----:B------:R-:W2:Y:S01]  /*9c90*/  LDC R15, c[0x0][0x148] ;  /* 0x00005200ff0f7b82 */ /* 0x000ea20000000800 */
[----:B0-----:R-:W-:-:S02]  /*9ca0*/  SHF.R.U64 R12, R4, R6, R3 ;  /* 0x00000006040c7219 */ /* 0x001fc40000001203 */
[----:B------:R-:W-:-:S05]  /*9cb0*/  SHF.R.U32.HI R3, RZ, R6, R3 ;  /* 0x00000006ff037219 */ /* 0x000fca0000011603 */
[----:B------:R-:W0:Y:S01]  /*9cc0*/  LDC R20, c[0x0][0x600] ;  /* 0x00018000ff147b82 */ /* 0x000e220000000800 */
[-CC-:B-1----:R-:W-:Y:S02]  /*9cd0*/  SHF.R.U64 R10, R12, R8.reuse, R3.reuse ;  /* 0x000000080c0a7219 */ /* 0x182fe40000001203 */
[----:B------:R-:W-:-:S05]  /*9ce0*/  SHF.R.U32.HI R3, RZ, R8, R3 ;  /* 0x00000008ff037219 */ /* 0x000fca0000011603 */
[----:B------:R-:W1:Y:S01]  /*9cf0*/  LDC R21, c[0x0][0x648] ;  /* 0x00019200ff157b82 */ /* 0x000e620000000800 */
[-C--:B---3--:R-:W-:Y:S02]  /*9d00*/  SHF.L.U32 R4, R5, R28.reuse, RZ ;  /* 0x0000001c05047219 */ /* 0x088fe400000006ff */
[-CC-:B------:R-:W-:Y:S02]  /*9d10*/  SHF.R.U64 R14, R10, R28.reuse, R3.reuse ;  /* 0x0000001c0a0e7219 */ /* 0x180fe40000001203 */
[----:B------:R-:W-:Y:S02]  /*9d20*/  SHF.R.U32.HI R5, RZ, R28, R3 ;  /* 0x0000001cff057219 */ /* 0x000fe40000011603 */
[----:B------:R-:W-:Y:S01]  /*9d30*/  LOP3.LUT R153, RZ, R4, RZ, 0x33, !PT ;  /* 0x00000004ff997212 */ /* 0x000fe200078e33ff */
[----:B------:R-:W3:Y:S01]  /*9d40*/  LDC R25, c[0x0][0x638] ;  /* 0x00018e00ff197b82 */ /* 0x000ee20000000800 */
[----:B------:R-:W-:Y:S01]  /*9d50*/  SHF.L.U32 R28, R7, R28, RZ ;  /* 0x0000001c071c7219 */ /* 0x000fe200000006ff */
[----:B------:R-:W-:-:S06]  /*9d60*/  IMAD.MOV.U32 R4, RZ, RZ, R14 ;  /* 0x000000ffff047224 */ /* 0x000fcc00078e000e */
[----:B------:R-:W0:Y:S01]  /*9d70*/  LDC R27, c[0x0][0x610] ;  /* 0x00018400ff1b7b82 */ /* 0x000e220000000800 */
[----:B----4-:R-:W-:Y:S05]  /*9d80*/  @!P0 BRA `(.L_x_285) ;  /* 0x0000000000288947 */ /* 0x010fea0003800000 */
[----:B------:R-:W4:Y:S02]  /*9d90*/  LDC R3, c[0x0][0x64c] ;  /* 0x00019300ff037b82 */ /* 0x000f240000000800 */
[----:B----4-:R-:W-:-:S05]  /*9da0*/  IADD3 R3, P0, R14, R3, RZ ;  /* 0x000000030e037210 */ /* 0x010fca0007f1e0ff */
        /* <DEDUP_REMOVED lines=8> */
.L_x_285:
[----:B------:R-:W-:Y:S01]  /*9e30*/  ISETP.NE.AND P0, PT, R2, 0x1, PT ;  /* 0x000000010200780c */ /* 0x000fe20003f05270 */
[----:B------:R-:W-:Y:S01]  /*9e40*/  IMAD.MOV R13, RZ, RZ, -R13 ;  /* 0x000000ffff0d7224 */ /* 0x000fe200078e0a0d */
[----:B-12---:R-:W-:Y:S01]  /*9e50*/  SHF.R.U64 R0, R4, R21, R5 ;  /* 0x0000001504007219 */ /* 0x006fe20000001205 */
[----:B0-----:R-:W-:Y:S01]  /*9e60*/  VIADD R5, R20, 0xffffffff ;  /* 0xffffffff14057836 */ /* 0x001fe20000000000 */
[----:B------:R-:W-:-:S03]  /*9e70*/  LOP3.LUT R153, R10, R153, RZ, 0xc0, !PT ;  /* 0x000000990a997212 */ /* 0x000fc600078ec0ff */
[----:B------:R-:W-:Y:S01]  /*9e80*/  IMAD.MOV R3, RZ, RZ, -R0 ;  /* 0x000000ffff037224 */ /* 0x000fe200078e0a00 */
[----:B------:R-:W-:Y:S01]  /*9e90*/  LOP3.LUT R5, R12, R5, RZ, 0xc0, !PT ;  /* 0x000000050c057212 */ /* 0x000fe200078ec0ff */
[----:B------:R-:W-:Y:S02]  /*9ea0*/  IMAD R153, R28, R0, R153 ;  /* 0x000000001c997224 */ /* 0x000fe400078e0299 */
[----:B---3--:R-:W-:Y:S02]  /*9eb0*/  IMAD R0, R3, R25, R14 ;  /* 0x0000001903007224 */ /* 0x008fe400078e020e */
[----:B------:R-:W-:Y:S02]  /*9ec0*/  @P0 IMAD R26, R15, R13, R24 ;  /* 0x0000000d0f1a0224 */ /* 0x000fe400078e0218 */
[----:B------:R-:W-:Y:S02]  /*9ed0*/  IMAD R4, R0, R20, R5 ;  /* 0x0000001400047224 */ /* 0x000fe400078e0205 */
[----:B------:R-:W-:-:S02]  /*9ee0*/  IMAD R153, R153, R27, R26 ;  /* 0x0000001b99997224 */ /* 0x000fc400078e021a */
[----:B------:R-:W-:-:S03]  /*9ef0*/  IMAD.MOV.U32 R3, RZ, RZ, 0x1 ;  /* 0x00000001ff037424 */ /* 0x000fc600078e00ff */
[----:B------:R-:W-:Y:S02]  /*9f00*/  SEL R152, R4, R153, !P0 ;  /* 0x0000009904987207 */ /* 0x000fe40004000000 */
[----:B------:R-:W-:Y:S02]  /*9f10*/  PRMT R0, R3, 0x7610, R0 ;  /* 0x0000761003007816 */ /* 0x000fe40000000000 */
[----:B------:R-:W-:-:S07]  /*9f20*/  SEL R153, R153, R4, !P0 ;  /* 0x0000000499997207 */ /* 0x000fce0004000000 */
.L_x_283:
[----:B------:R-:W-:-:S13]  /*9f30*/  LOP3.LUT P0, RZ, R0, 0xff, RZ, 0xc0, !PT ;  /* 0x000000ff00ff7812 */ /* 0x000fda000780c0ff */
[----:B------:R-:W-:Y:S05]  /*9f40*/  @P0 BRA `(.L_x_286) ;  /* 0xffffff6c00f80947 */ /* 0x000fea000383ffff */
[----:B------:R-:W-:Y:S05]  /*9f50*/  EXIT ;  /* 0x000000000000794d */ /* 0x000fea0003800000 */
.L_x_3:
[----:B0-----:R-:W-:Y:S01]  /*9f60*/  ULDC.64 UR4, c[0x0][0x650] ;  /* 0x0001940000047ab9 */ /* 0x001fe20000000a00 */
        /* <DEDUP_REMOVED lines=25> */
.L_x_288:
[--C-:B------:R-:W-:Y:S01]  /*a100*/  SHF.R.U64 R12, R10, R14, R11.reuse ;  /* 0x0000000e0a0c7219 */ /* 0x100fe2000000120b */
[----:B------:R-:W0:Y:S01]  /*a110*/  LDC R22, c[0x0][0x618] ;  /* 0x00018600ff167b82 */ /* 0x000e220000000800 */
[----:B------:R-:W-:Y:S01]  /*a120*/  I2FP.F32.U32 R6, R4 ;  /* 0x0000000400067245 */ /* 0x000fe20000201000 */
[----:B------:R-:W-:Y:S01]  /*a130*/  ULDC UR4, c[0x0][0x150] ;  /* 0x0000540000047ab9 */ /* 0x000fe20000000800 */
[----:B------:R-:W-:Y:S02]  /*a140*/  SHF.R.U32.HI R5, RZ, R14, R11 ;  /* 0x0000000eff057219 */ /* 0x000fe4000001160b */
[----:B------:R-:W-:Y:S01]  /*a150*/  IADD3 R9, P0, RZ, -R12, RZ ;  /* 0x8000000cff097210 */ /* 0x000fe20007f1e0ff */
[----:B------:R-:W-:Y:S01]  /*a160*/  FMUL R11, R6, UR4 ;  /* 0x00000004060b7c20 */ /* 0x000fe20008400000 */
[----:B------:R-:W-:Y:S01]  /*a170*/  ULDC UR4, c[0x0][0x154] ;  /* 0x0000550000047ab9 */ /* 0x000fe20000000800 */
[----:B------:R-:W1:Y:S02]  /*a180*/  LDC.64 R24, c[0x0][0x640] ;  /* 0x00019000ff187b82 */ /* 0x000e640000000a00 */
[----:B------:R-:W-:-:S02]  /*a190*/  IMAD.X R5, RZ, RZ, ~R5, P0 ;  /* 0x000000ffff057224 */ /* 0x000fc400000e0e05 */
[----:B------:R-:W2:Y:S01]  /*a1a0*/  F2I.U32.TRUNC.NTZ R11, R11 ;  /* 0x0000000b000b7305 */ /* 0x000ea2000020f000 */
[----:B------:R-:W-:-:S03]  /*a1b0*/  IMAD.WIDE.U32 R6, R9, R20, R16 ;  /* 0x0000001409067225 */ /* 0x000fc600078e0010 */
[----:B------:R-:W3:Y:S01]  /*a1c0*/  LDC R13, c[0x0][0x144] ;  /* 0x00005100ff0d7b82 */ /* 0x000ee20000000800 */
[----:B------:R-:W-:-:S04]  /*a1d0*/  IMAD R8, R5, R20, RZ ;  /* 0x0000001405087224 */ /* 0x000fc800078e02ff */
[----:B------:R-:W-:Y:S02]  /*a1e0*/  IMAD R5, R9, R21, R8 ;  /* 0x0000001509057224 */ /* 0x000fe400078e0208 */
[----:B------:R-:W-:Y:S01]  /*a1f0*/  IMAD.MOV.U32 R8, RZ, RZ, -0x1 ;  /* 0xffffffffff087424 */ /* 0x000fe200078e00ff */
[----:B------:R-:W4:Y:S01]  /*a200*/  LDC R14, c[0x0][0x608] ;  /* 0x00018200ff0e7b82 */ /* 0x000f220000000800 */
[----:B------:R-:W-:Y:S01]  /*a210*/  IMAD.IADD R5, R7, 0x1, R5 ;  /* 0x0000000107057824 */ /* 0x000fe200078e0205 */
[----:B------:R-:W-:-:S04]  /*a220*/  I2FP.F32.U32 R7, R3 ;  /* 0x0000000300077245 */ /* 0x000fc80000201000 */
[-C--:B0-----:R-:W-:Y:S01]  /*a230*/  SHF.R.U64 R10, R6, R22.reuse, R5 ;  /* 0x00000016060a7219 */ /* 0x081fe20000001205 */
[----:B--2---:R-:W-:Y:S01]  /*a240*/  IMAD.MOV R6, RZ, RZ, -R11 ;  /* 0x000000ffff067224 */ /* 0x004fe200078e0a0b */
[----:B------:R-:W0:Y:S01]  /*a250*/  LDC R9, c[0x0][0x658] ;  /* 0x00019600ff097b82 */ /* 0x000e220000000800 */
[----:B-1----:R-:W-:Y:S01]  /*a260*/  ISETP.NE.U32.AND P0, PT, R24, RZ, PT ;  /* 0x000000ff1800720c */ /* 0x002fe20003f05070 */
[----:B------:R-:W-:Y:S01]  /*a270*/  FMUL R7, R7, UR4 ;  /* 0x0000000407077c20 */ /* 0x000fe20008400000 */
[----:B------:R-:W-:Y:S02]  /*a280*/  SHF.R.U32.HI R5, RZ, R22, R5 ;  /* 0x00000016ff057219 */ /* 0x000fe40000011605 */
[----:B------:R-:W-:-:S03]  /*a290*/  ISETP.NE.AND.EX P0, PT, R25, RZ, PT, P0 ;  /* 0x000000ff1900720c */ /* 0x000fc60003f05300 */
[----:B------:R-:W1:Y:S01]  /*a2a0*/  LDC R20, c[0x0][0x148] ;  /* 0x00005200ff147b82 */ /* 0x000e620000000800 */
[----:B---3--:R-:W-:Y:S02]  /*a2b0*/  IMAD R23, R13, R6, R4 ;  /* 0x000000060d177224 */ /* 0x008fe400078e0204 */
[----:B------:R-:W-:-:S05]  /*a2c0*/  IMAD.MOV.U32 R6, RZ, RZ, 0x1 ;  /* 0x00000001ff067424 */ /* 0x000fca00078e00ff */
[----:B------:R-:W2:Y:S01]  /*a2d0*/  LDC R21, c[0x0][0x600] ;  /* 0x00018000ff157b82 */ /* 0x000ea20000000800 */
[-CC-:B----4-:R-:W-:Y:S02]  /*a2e0*/  SHF.R.U64 R13, R10, R14.reuse, R5.reuse ;  /* 0x0000000e0a0d7219 */ /* 0x190fe40000001205 */
[----:B------:R-:W-:Y:S02]  /*a2f0*/  SHF.R.U32.HI R4, RZ, R14, R5 ;  /* 0x0000000eff047219 */ /* 0x000fe40000011605 */
[----:B------:R3:W4:Y:S03]  /*a300*/  F2I.U32.TRUNC.NTZ R14, R7 ;  /* 0x00000007000e7305 */ /* 0x000726000020f000 */
[----:B------:R-:W1:Y:S01]  /*a310*/  LDC R26, c[0x0][0x648] ;  /* 0x00019200ff1a7b82 */ /* 0x000e620000000800 */
[-C--:B0-----:R-:W-:Y:S02]  /*a320*/  SHF.R.U64 R15, R13, R9.reuse, R4 ;  /* 0x000000090d0f7219 */ /* 0x081fe40000001204 */
[----:B------:R-:W-:-:S02]  /*a330*/  SHF.L.U32 R8, R8, R9, RZ ;  /* 0x0000000908087219 */ /* 0x000fc400000006ff */
[-C--:B------:R-:W-:Y:S01]  /*a340*/  SHF.R.U32.HI R5, RZ, R9.reuse, R4 ;  /* 0x00000009ff057219 */ /* 0x080fe20000011604 */
[----:B------:R-:W-:Y:S01]  /*a350*/  IMAD.MOV.U32 R4, RZ, RZ, R15 ;  /* 0x000000ffff047224 */ /* 0x000fe200078e000f */
[----:B------:R-:W-:Y:S01]  /*a360*/  SHF.L.U32 R22, R6, R9, RZ ;  /* 0x0000000906167219 */ /* 0x000fe200000006ff */
[----:B------:R-:W0:Y:S01]  /*a370*/  LDC R27, c[0x0][0x638] ;  /* 0x00018e00ff1b7b82 */ /* 0x000e220000000800 */
[----:B------:R-:W-:-:S07]  /*a380*/  LOP3.LUT R28, RZ, R8, RZ, 0x33, !PT ;  /* 0x00000008ff1c7212 */ /* 0x000fce00078e33ff */
        /* <DEDUP_REMOVED lines=12> */
.L_x_289:
[----:B------:R-:W-:Y:S01]  /*a450*/  ISETP.NE.AND P0, PT, R2, 0x1, PT ;  /* 0x000000010200780c */ /* 0x000fe20003f05270 */
[----:B--2---:R-:W-:Y:S01]  /*a460*/  VIADD R7, R21, 0xffffffff ;  /* 0xffffffff15077836 */ /* 0x004fe20000000000 */
[----:B-1----:R-:W-:Y:S01]  /*a470*/  SHF.R.U64 R5, R4, R26, R5 ;  /* 0x0000001a04057219 */ /* 0x002fe20000001205 */
[----:B------:R-:W-:Y:S01]  /*a480*/  IMAD.MOV R14, RZ, RZ, -R14 ;  /* 0x000000ffff0e7224 */ /* 0x000fe200078e0a0e */
[----:B------:R-:W-:Y:S01]  /*a490*/  LOP3.LUT R4, R13, R28, RZ, 0xc0, !PT ;  /* 0x0000001c0d047212 */ /* 0x000fe200078ec0ff */
[----:B------:R-:W-:Y:S01]  /*a4a0*/  IMAD.MOV.U32 R8, RZ, RZ, R12 ;  /* 0x000000ffff087224 */ /* 0x000fe200078e000c */
[----:B------:R-:W-:Y:S01]  /*a4b0*/  LOP3.LUT R10, R10, R7, RZ, 0xc0, !PT ;  /* 0x000000070a0a7212 */ /* 0x000fe200078ec0ff */
[----:B------:R-:W-:Y:S02]  /*a4c0*/  IMAD.MOV R6, RZ, RZ, -R5 ;  /* 0x000000ffff067224 */ /* 0x000fe400078e0a05 */
[----:B------:R-:W-:-:S04]  /*a4d0*/  IMAD R4, R22, R5, R4 ;  /* 0x0000000516047224 */ /* 0x000fc800078e0204 */
[----:B------:R-:W-:Y:S02]  /*a4e0*/  @P0 IMAD R23, R20, R14, R3 ;  /* 0x0000000e14170224 */ /* 0x000fe400078e0203 */
[----:B0-----:R-:W-:Y:S02]  /*a4f0*/  IMAD R3, R6, R27, R15 ;  /* 0x0000001b06037224 */ /* 0x001fe400078e020f */
[----:B------:R-:W-:Y:S02]  /*a500*/  IMAD R7, R4, R29, R23 ;  /* 0x0000001d04077224 */ /* 0x000fe400078e0217 */
[----:B------:R-:W-:Y:S02]  /*a510*/  IMAD R4, R3, R21, R10 ;  /* 0x0000001503047224 */ /* 0x000fe400078e020a */
[----:B------:R-:W-:-:S03]  /*a520*/  IMAD.MOV.U32 R6, RZ, RZ, 0x1 ;  /* 0x00000001ff067424 */ /* 0x000fc600078e00ff */
[----:B------:R-:W-:Y:S02]  /*a530*/  SEL R9, R4, R7, !P0 ;  /* 0x0000000704097207 */ /* 0x000fe40004000000 */
[----:B------:R-:W-:-:S07]  /*a540*/  SEL R7, R7, R4, !P0 ;  /* 0x0000000407077207 */ /* 0x000fce0004000000 */
.L_x_287:
[----:B------:R-:W-:-:S08]  /*a550*/  NOP ;  /* 0x0000000000007918 */ /* 0x000fd00000000000 */
[----:B------:R-:W0:-:S00]  /*a560*/  USETMAXREG.DEALLOC.CTAPOOL 0x28 ;  /* 0x00000028000079c8 */ /* 0x000e0000080e0500 */
[----:B0-----:R-:W-:-:S13]  /*a570*/  ISETP.NE.AND P0, PT, R0, RZ, PT ;  /* 0x000000ff0000720c */ /* 0x001fda0003f05270 */
[----:B------:R-:W-:Y:S05]  /*a580*/  @P0 EXIT ;  /* 0x000000000000094d */ /* 0x000fea0003800000 */
[----:B------:R-:W-:Y:S01]  /*a590*/  LOP3.LUT P0, RZ, R6, 0xff, RZ, 0xc0, !PT ;  /* 0x000000ff06ff7812 */ /* 0x000fe2000780c0ff */
[----:B------:R-:W-:Y:S02]  /*a5a0*/  IMAD.MOV.U32 R3, RZ, RZ, 0x1 ;  /* 0x00000001ff037424 */ /* 0x000fe400078e00ff */
[----:B------:R-:W-:-:S10]  /*a5b0*/  IMAD.MOV.U32 R0, RZ, RZ, RZ ;  /* 0x000000ffff007224 */ /* 0x000fd400078e00ff */
[----:B------:R-:W-:Y:S05]  /*a5c0*/  @!P0 BRA `(.L_x_290) ;  /* 0x0000000c009c8947 */ /* 0x000fea0003800000 */
[----:B------:R-:W0:Y:S01]  /*a5d0*/  LDC R0, c[0x0][0x28c] ;  /* 0x0000a300ff007b82 */ /* 0x000e220000000800 */
[----:B------:R-:W-:Y:S01]  /*a5e0*/  ULDC UR5, c[0x0][0x658] ;  /* 0x0001960000057ab9 */ /* 0x000fe20000000800 */
[----:B------:R-:W-:Y:S01]  /*a5f0*/  UMOV UR7, 0xffffffff ;  /* 0xffffffff00077882 */ /* 0x000fe20000000000 */
[----:B------:R-:W-:Y:S01]  /*a600*/  ULDC UR6, c[0x0][0xc] ;  /* 0x0000030000067ab9 */ /* 0x000fe20000000800 */
[----:B------:R-:W-:Y:S01]  /*a610*/  USHF.L.U32 UR9, UR7, UR5, URZ ;  /* 0x0000000507097299 */ /* 0x000fe2000800063f */
[C---:B------:R-:W-:Y:S01]  /*a620*/  LOP3.LUT P2, RZ, R18.reuse, 0x7f, RZ, 0xc0, !PT ;  /* 0x0000007f12ff7812 */ /* 0x040fe2000784c0ff */
[----:B------:R-:W-:Y:S01]  /*a630*/  UMOV UR8, 0x1 ;  /* 0x0000000100087882 */ /* 0x000fe20000000000 */
[----:B------:R-:W-:Y:S01]  /*a640*/  ULDC UR7, c[0x0][0x10] ;  /* 0x0000040000077ab9 */ /* 0x000fe20000000800 */
[----:B------:R-:W-:Y:S01]  /*a650*/  LOP3.LUT P0, RZ, R18, 0x1f, RZ, 0xc0, !PT ;  /* 0x0000001f12ff7812 */ /* 0x000fe2000780c0ff */
[----:B------:R-:W-:Y:S01]  /*a660*/  UIMAD.WIDE.U32 UR6, UR6, UR7, URZ ;  /* 0x00000007060672a5 */ /* 0x000fe2000f8e003f */
[----:B------:R-:W-:Y:S01]  /*a670*/  BSSY B0, `(.L_x_290) ;  /* 0x00000dc000007945 */ /* 0x000fe20003800000 */
[----:B------:R-:W-:Y:S01]  /*a680*/  USHF.L.U32 UR5, UR8, UR5, URZ ;  /* 0x0000000508057299 */ /* 0x000fe2000800063f */
[----:B------:R-:W-:Y:S01]  /*a690*/  IMAD.MOV.U32 R11, RZ, RZ, 0x1 ;  /* 0x00000001ff0b7424 */ /* 0x000fe200078e00ff */
[----:B------:R-:W-:Y:S01]  /*a6a0*/  LOP3.LUT R18, R19, 0x2, RZ, 0xfc, !PT ;  /* 0x0000000213127812 */ /* 0x000fe200078efcff */
[----:B------:R-:W-:Y:S01]  /*a6b0*/  ULDC UR8, c[0x0][0x14] ;  /* 0x0000050000087ab9 */ /* 0x000fe20000000800 */
[----:B------:R-:W-:Y:S01]  /*a6c0*/  PLOP3.LUT P0, PT, P0, P2, PT, 0x8a, 0x0 ;  /* 0x000000000000781c */ /* 0x000fe20000705172 */
[----:B------:R-:W-:-:S02]  /*a6d0*/  UIMAD.WIDE.U32 UR26, UR6, UR8, URZ ;  /* 0x00000008061a72a5 */ /* 0x000fc4000f8e003f */
[----:B------:R-:W-:Y:S01]  /*a6e0*/  UIMAD UR18, UR7, UR8, URZ ;  /* 0x00000008071272a4 */ /* 0x000fe2000f8e023f */
[----:B------:R-:W-:Y:S01]  /*a6f0*/  ULDC UR4, c[0x0][0x600] ;  /* 0x0001800000047ab9 */ /* 0x000fe20000000800 */
[----:B------:R-:W-:Y:S02]  /*a700*/  ULOP3.LUT UR21, URZ, UR9, URZ, 0x33, !UPT ;  /* 0x000000093f157292 */ /* 0x000fe4000f8e333f */
[----:B------:R-:W-:Y:S01]  /*a710*/  UIADD3 UR4, UR4, -0x1, URZ ;  /* 0xffffffff04047890 */ /* 0x000fe2000fffe03f */
[----:B0-----:R-:W-:Y:S01]  /*a720*/  VIADD R0, R0, 0x3f ;  /* 0x0000003f00007836 */ /* 0x001fe20000000000 */
[----:B------:R-:W-:Y:S01]  /*a730*/  UIADD3 UR18, UR27, UR18, URZ ;  /* 0x000000121b127290 */ /* 0x000fe2000fffe03f */
[----:B------:R-:W-:-:S03]  /*a740*/  ULDC.64 UR30, c[0x0][0x198] ;  /* 0x00006600001e7ab9 */ /* 0x000fc60000000a00 */
[----:B------:R-:W-:-:S04]  /*a750*/  SHF.R.S32.HI R3, RZ, 0x1f, R0 ;  /* 0x0000001fff037819 */ /* 0x000fc80000011400 */
[----:B------:R-:W-:Y:S01]  /*a760*/  LEA.HI R3, R3, R0, RZ, 0x6 ;  /* 0x0000000003037211 */ /* 0x000fe200078f30ff */
[----:B------:R-:W-:-:S03]  /*a770*/  IMAD.MOV.U32 R0, RZ, RZ, RZ ;  /* 0x000000ffff007224 */ /* 0x000fc600078e00ff */
[----:B------:R-:W-:Y:S01]  /*a780*/  SHF.R.S32.HI R13, RZ, 0x6, R3 ;  /* 0x00000006ff0d7819 */ /* 0x000fe20000011403 */
[----:B------:R-:W-:-:S04]  /*a790*/  IMAD.MOV.U32 R3, RZ, RZ, 0x1 ;  /* 0x00000001ff037424 */ /* 0x000fc800078e00ff */
[----:B------:R-:W-:-:S07]  /*a7a0*/  VIADD R10, R13, 0x1 ;  /* 0x000000010d0a7836 */ /* 0x000fce0000000000 */
.L_x_302:
[----:B------:R-:W-:-:S03]  /*a7b0*/  UMOV UR6, 0xffffffff ;  /* 0xffffffff00067882 */ /* 0x000fc60000000000 */
[----:B------:R-:W-:Y:S05]  /*a7c0*/  BRA.DIV UR6, `(.L_x_291) ;  /* 0x0000001206087947 */ /* 0x000fea000b800000 */
[----:B------:R-:W-:-:S13]  /*a7d0*/  ELECT P6, URZ, PT ;  /* 0x00000000003f782f */ /* 0x000fda00038c0000 */
.L_x_313:
[----:B------:R-:W-:Y:S04]  /*a7e0*/  BSSY B1, `(.L_x_292) ;  /* 0x0000052000017945 */ /* 0x000fe80003800000 */
[----:B------:R-:W-:Y:S05]  /*a7f0*/  @!P6 BRA `(.L_x_293) ;  /* 0x000000040040e947 */ /* 0x000fea0003800000 */
[----:B------:R-:W0:Y:S02]  /*a800*/  LDC R4, c[0x0][0x28c] ;  /* 0x0000a300ff047b82 */ /* 0x000e240000000800 */
[----:B0-----:R-:W-:-:S13]  /*a810*/  ISETP.GE.AND P1, PT, R4, 0x1, PT ;  /* 0x000000010400780c */ /* 0x001fda0003f26270 */
[----:B------:R-:W-:Y:S05]  /*a820*/  @!P1 BRA `(.L_x_293) ;  /* 0x0000000400349947 */ /* 0x000fea0003800000 */
[----:B------:R-:W-:Y:S02]  /*a830*/  IMAD.SHL.U32 R14, R7, 0x80, RZ ;  /* 0x00000080070e7824 */ /* 0x000fe400078e00ff */
[----:B------:R-:W-:Y:S02]  /*a840*/  IMAD.SHL.U32 R15, R9, 0x100, RZ ;  /* 0x00000100090f7824 */ /* 0x000fe400078e00ff */
[----:B------:R-:W-:Y:S02]  /*a850*/  IMAD.MOV.U32 R20, RZ, RZ, RZ ;  /* 0x000000ffff147224 */ /* 0x000fe400078e00ff */
[----:B------:R-:W-:Y:S02]  /*a860*/  IMAD.MOV.U32 R4, RZ, RZ, R10 ;  /* 0x000000ffff047224 */ /* 0x000fe400078e000a */
[----:B------:R-:W-:Y:S02]  /*a870*/  IMAD.MOV.U32 R5, RZ, RZ, R3 ;  /* 0x000000ffff057224 */ /* 0x000fe400078e0003 */
[----:B------:R-:W-:-:S02]  /*a880*/  IMAD.MOV.U32 R6, RZ, RZ, R0 ;  /* 0x000000ffff067224 */ /* 0x000fc400078e0000 */
[----:B------:R-:W-:Y:S02]  /*a890*/  VIADD R22, R14, 0x40 ;  /* 0x000000400e167836 */ /* 0x000fe40000000000 */
[C---:B------:R-:W-:Y:S02]  /*a8a0*/  VIADD R23, R15.reuse, 0x40 ;  /* 0x000000400f177836 */ /* 0x040fe40000000000 */
[C---:B------:R-:W-:Y:S02]  /*a8b0*/  VIADD R24, R15.reuse, 0x80 ;  /* 0x000000800f187836 */ /* 0x040fe40000000000 */
[----:B------:R-:W-:-:S07]  /*a8c0*/  VIADD R25, R15, 0xc0 ;  /* 0x000000c00f197836 */ /* 0x000fce0000000000 */
.L_x_297:
[----:B------:R-:W0:Y:S01]  /*a8d0*/  S2R R12, SR_CgaCtaId ;  /* 0x00000000000c7919 */ /* 0x000e220000008800 */
[----:B------:R-:W-:Y:S01]  /*a8e0*/  MOV R7, 0x400 ;  /* 0x0000040000077802 */ /* 0x000fe20000000f00 */
[----:B------:R-:W1:Y:S03]  /*a8f0*/  @!P2 LDC R9, c[0x0][0x500] ;  /* 0x00014000ff09ab82 */ /* 0x000e660000000800 */
[----:B0-----:R-:W-:Y:S02]  /*a900*/  LEA R21, R12, R7, 0x18 ;  /* 0x000000070c157211 */ /* 0x001fe400078ec0ff */
[----:B------:R-:W-:-:S03]  /*a910*/  SHF.L.U32 R7, R5, 0x1f, RZ ;  /* 0x0000001f05077819 */ /* 0x000fc600000006ff */
[----:B------:R-:W-:-:S04]  /*a920*/  IMAD R12, R6, 0x8, R21 ;  /* 0x00000008060c7824 */ /* 0x000fc800078e0215 */
[----:B------:R-:W0:Y:S02]  /*a930*/  SYNCS.PHASECHK.TRANS64.TRYWAIT P1, [R12+URZ+0x20], R7 ;  /* 0x000020070c0075a7 */ /* 0x000e24000802017f */
[----:B01----:R-:W-:Y:S05]  /*a940*/  @!P1 BRA `(.L_x_294) ;  /* 0x0000000c00c89947 */ /* 0x003fea0003800000 */
.L_x_314:
[----:B0-----:R-:W-:Y:S01]  /*a950*/  PRMT R7, R18, 0x9910, RZ ;  /* 0x0000991012077816 */ /* 0x001fe200000000ff */
[----:B------:R0:W-:Y:S03]  /*a960*/  @!P2 SYNCS.ARRIVE.TRANS64 RZ, [R12+URZ], R9 ;  /* 0x000000090cffa9a7 */ /* 0x0001e6000800003f */
[----:B------:R-:W-:-:S13]  /*a970*/  ISETP.NE.AND P1, PT, R7, 0x2, PT ;  /* 0x000000020700780c */ /* 0x000fda0003f25270 */
[----:B0-----:R-:W-:Y:S05]  /*a980*/  @P1 BRA `(.L_x_295) ;  /* 0x0000000000041947 */ /* 0x001fea0003800000 */
[----:B------:R-:W-:Y:S01]  /*a990*/  BPT.TRAP 0x1 ;  /* 0x000000040000795c */ /* 0x000fe20000300000 */
.L_x_295:
[----:B------:R-:W-:Y:S05]  /*a9a0*/  @P0 BRA `(.L_x_296) ;  /* 0x0000000000040947 */ /* 0x000fea0003800000 */
[----:B------:R-:W-:Y:S01]  /*a9b0*/  BPT.TRAP 0x1 ;  /* 0x000000040000795c */ /* 0x000fe20000300000 */
.L_x_296:
[----:B------:R-:W-:Y:S01]  /*a9c0*/  R2UR UR13, R21 ;  /* 0x00000000150d72ca */ /* 0x000fe200000e0000 */
[C---:B------:R-:W-:Y:S01]  /*a9d0*/  IMAD R21, R6.reuse, 0x4000, R21 ;  /* 0x0000400006157824 */ /* 0x040fe200078e0215 */
[----:B------:R-:W-:Y:S01]  /*a9e0*/  R2UR UR23, R6 ;  /* 0x00000000061772ca */ /* 0x000fe200000e0000 */
[----:B------:R-:W-:Y:S01]  /*a9f0*/  UIADD3 UR6, UP0, UR30, 0xf0, URZ ;  /* 0x000000f01e067890 */ /* 0x000fe2000ff1e03f */
[----:B------:R-:W-:Y:S01]  /*aa00*/  R2UR UR9, R12 ;  /* 0x000000000c0972ca */ /* 0x000fe200000e0000 */
[----:B------:R-:W-:Y:S01]  /*aa10*/  UIADD3 UR14, UP1, UR30, 0x1f0, URZ ;  /* 0x000001f01e0e7890 */ /* 0x000fe2000ff3e03f */
[----:B------:R-:W-:Y:S01]  /*aa20*/  R2UR UR8, R21 ;  /* 0x00000000150872ca */ /* 0x000fe200000e0000 */
[----:B------:R-:W-:Y:S01]  /*aa30*/  UIADD3.X UR7, URZ, UR31, URZ, UP0, !UPT ;  /* 0x0000001f3f077290 */ /* 0x000fe200087fe43f */
[----:B------:R-:W-:Y:S01]  /*aa40*/  R2UR UR10, R14 ;  /* 0x000000000e0a72ca */ /* 0x000fe200000e0000 */
[----:B------:R-:W-:Y:S01]  /*aa50*/  UMOV UR16, 0x0 ;  /* 0x0000000000107882 */ /* 0x000fe20000000000 */
[----:B------:R-:W-:Y:S01]  /*aa60*/  R2UR UR11, R20 ;  /* 0x00000000140b72ca */ /* 0x000fe200000e0000 */
[----:B------:R-:W-:Y:S01]  /*aa70*/  UMOV UR17, 0x10000000 ;  /* 0x1000000000117882 */ /* 0x000fe20000000000 */
[----:B------:R-:W-:Y:S01]  /*aa80*/  R2UR UR12, R8 ;  /* 0x00000000080c72ca */ /* 0x000fe200000e0000 */
[----:B------:R-:W-:Y:S01]  /*aa90*/  UIADD3 UR13, UR13, 0x10100, URZ ;  /* 0x000101000d0d7890 */ /* 0x000fe2000fffe03f */
[----:B------:R-:W-:Y:S01]  /*aaa0*/  R2UR UR22, R22 ;  /* 0x00000000161672ca */ /* 0x000fe200000e0000 */
[----:B------:R-:W-:Y:S01]  /*aab0*/  UIADD3.X UR15, URZ, UR31, URZ, UP1, !UPT ;  /* 0x0000001f3f0f7290 */ /* 0x000fe20008ffe43f */
[----:B------:R-:W-:Y:S01]  /*aac0*/  R2UR UR24, R15 ;  /* 0x000000000f1872ca */ /* 0x000fe200000e0000 */
[----:B------:R-:W-:Y:S01]  /*aad0*/  ULEA UR13, UR23, UR13, 0xf ;  /* 0x0000000d170d7291 */ /* 0x000fe2000f8e783f */
[----:B------:R-:W-:Y:S01]  /*aae0*/  R2UR UR25, R23 ;  /* 0x00000000171972ca */ /* 0x000fe200000e0000 */
[----:B------:R-:W-:Y:S01]  /*aaf0*/  UIADD3 UR19, UR8, 0x100, URZ ;  /* 0x0000010008137890 */ /* 0x000fe2000fffe03f */
[----:B------:R-:W-:Y:S01]  /*ab00*/  R2UR UR28, R24 ;  /* 0x00000000181c72ca */ /* 0x000fe200000e0000 */
[----:B------:R-:W-:Y:S01]  /*ab10*/  UIADD3 UR20, UR8, 0x2100, URZ ;  /* 0x0000210008147890 */ /* 0x000fe2000fffe03f */
[----:B------:R-:W-:-:S02]  /*ab20*/  VIADD R4, R4, 0xffffffff ;  /* 0xffffffff04047836 */ /* 0x000fc40000000000 */
[----:B------:R-:W-:Y:S02]  /*ab30*/  VIADD R6, R6, 0x1 ;  /* 0x0000000106067836 */ /* 0x000fe40000000000 */
[----:B------:R-:W-:Y:S01]  /*ab40*/  UMOV UR8, UR19 ;  /* 0x0000001300087c82 */ /* 0x000fe20008000000 */
[----:B------:R-:W-:Y:S01]  /*ab50*/  UIADD3 UR19, UR13, 0x2000, URZ ;  /* 0x000020000d137890 */ /* 0x000fe2000fffe03f */
[----:B------:R0:W-:Y:S01]  /*ab60*/  UTMALDG.3D [UR8], [UR6], desc[UR16] ;  /* 0x00001008060075b4 */ /* 0x0001e20008011000 */
[----:B------:R-:W-:Y:S01]  /*ab70*/  ISETP.GT.AND P3, PT, R4, 0x1, PT ;  /* 0x000000010400780c */ /* 0x000fe20003f64270 */
[----:B------:R-:W-:Y:S01]  /*ab80*/  VIADD R20, R20, 0x40 ;  /* 0x0000004014147836 */ /* 0x000fe20000000000 */
[----:B------:R-:W-:-:S04]  /*ab90*/  ISETP.NE.AND P1, PT, R6, 0x4, PT ;  /* 0x000000040600780c */ /* 0x000fc80003f25270 */
[----:B------:R-:W-:Y:S02]  /*aba0*/  SEL R12, RZ, 0x1, P1 ;  /* 0x00000001ff0c7807 */ /* 0x000fe40000800000 */
[----:B------:R-:W-:Y:S02]  /*abb0*/  SEL R6, R6, RZ, P1 ;  /* 0x000000ff06067207 */ /* 0x000fe40000800000 */
[----:B------:R-:W-:Y:S01]  /*abc0*/  LOP3.LUT R5, R5, R12, RZ, 0x3c, !PT ;  /* 0x0000000c05057212 */ /* 0x000fe200078e3cff */
[----:B0-----:R-:W-:Y:S01]  /*abd0*/  UMOV UR10, UR22 ;  /* 0x00000016000a7c82 */ /* 0x001fe20008000000 */
[----:B------:R-:W-:Y:S01]  /*abe0*/  R2UR UR22, R25 ;  /* 0x00000000191672ca */ /* 0x000fe200000e0000 */
[----:B------:R-:W-:Y:S01]  /*abf0*/  UMOV UR8, UR20 ;  /* 0x0000001400087c82 */ /* 0x000fe20008000000 */
[----:B------:R-:W-:Y:S01]  /*ac00*/  UIADD3 UR20, UR13, 0x4000, URZ ;  /* 0x000040000d147890 */ /* 0x000fe2000fffe03f */
[----:B------:R0:W-:Y:S02]  /*ac10*/  UTMALDG.3D [UR8], [UR6], desc[UR16] ;  /* 0x00001008060075b4 */ /* 0x0001e40008011000 */
[----:B0-----:R-:W-:Y:S01]  /*ac20*/  UMOV UR8, UR13 ;  /* 0x0000000d00087c82 */ /* 0x001fe20008000000 */
[----:B------:R-:W-:Y:S01]  /*ac30*/  UMOV UR10, UR24 ;  /* 0x00000018000a7c82 */ /* 0x000fe20008000000 */
[----:B------:R-:W-:Y:S01]  /*ac40*/  UIADD3 UR13, UR13, 0x6000, URZ ;  /* 0x000060000d0d7890 */ /* 0x000fe2000fffe03f */
[----:B------:R0:W-:Y:S02]  /*ac50*/  UTMALDG.3D [UR8], [UR14], desc[UR16] ;  /* 0x000010080e0075b4 */ /* 0x0001e40008011000 */
[----:B0-----:R-:W-:Y:S01]  /*ac60*/  UMOV UR8, UR19 ;  /* 0x0000001300087c82 */ /* 0x001fe20008000000 */
[----:B------:R-:W-:-:S02]  /*ac70*/  UMOV UR10, UR25 ;  /* 0x00000019000a7c82 */ /* 0x000fc40008000000 */
[----:B------:R0:W-:Y:S02]  /*ac80*/  UTMALDG.3D [UR8], [UR14], desc[UR16] ;  /* 0x000010080e0075b4 */ /* 0x0001e40008011000 */
[----:B0-----:R-:W-:Y:S01]  /*ac90*/  UMOV UR8, UR20 ;  /* 0x0000001400087c82 */ /* 0x001fe20008000000 */
[----:B------:R-:W-:Y:S02]  /*aca0*/  UMOV UR10, UR28 ;  /* 0x0000001c000a7c82 */ /* 0x000fe40008000000 */
[----:B------:R0:W-:Y:S02]  /*acb0*/  UTMALDG.3D [UR8], [UR14], desc[UR16] ;  /* 0x000010080e0075b4 */ /* 0x0001e40008011000 */
[----:B0-----:R-:W-:Y:S01]  /*acc0*/  UMOV UR8, UR13 ;  /* 0x0000000d00087c82 */ /* 0x001fe20008000000 */
[----:B------:R-:W-:Y:S02]  /*acd0*/  UMOV UR10, UR22 ;  /* 0x00000016000a7c82 */ /* 0x000fe40008000000 */
[----:B------:R0:W-:Y:S02]  /*ace0*/  UTMALDG.3D [UR8], [UR14], desc[UR16] ;  /* 0x000010080e0075b4 */ /* 0x0001e40008011000 */
[----:B0-----:R-:W-:Y:S05]  /*acf0*/  @P3 BRA `(.L_x_297) ;  /* 0xfffffff800f43947 */ /* 0x001fea000383ffff */
.L_x_293:
[----:B------:R-:W-:Y:S05]  /*ad00*/  BSYNC B1 ;  /* 0x0000000000017941 */ /* 0x000fea0003800000 */
.L_x_292:
[----:B------:R-:W-:Y:S01]  /*ad10*/  LOP3.LUT P3, RZ, R11, 0xff, RZ, 0xc0, !PT ;  /* 0x000000ff0bff7812 */ /* 0x000fe2000786c0ff */
[----:B------:R-:W-:Y:S01]  /*ad20*/  IMAD.IADD R0, R13, 0x1, R0 ;  /* 0x000000010d007824 */ /* 0x000fe200078e0200 */
[----:B------:R-:W-:Y:S01]  /*ad30*/  IADD3 R16, P4, R16, UR26, RZ ;  /* 0x0000001a10107c10 */ /* 0x000fe2000ff9e0ff */
[----:B------:R-:W-:Y:S01]  /*ad40*/  ULDC.64 UR6, c[0x0][0x650] ;  /* 0x0001940000067ab9 */ /* 0x000fe20000000a00 */
[----:B------:R-:W-:Y:S01]  /*ad50*/  BSSY B1, `(.L_x_298) ;  /* 0x000006b000017945 */ /* 0x000fe20003800000 */
[----:B------:R-:W-:Y:S01]  /*ad60*/  IMAD.MOV.U32 R7, RZ, RZ, -0x1 ;  /* 0xffffffffff077424 */ /* 0x000fe200078e00ff */
[----:B------:R-:W-:Y:S01]  /*ad70*/  SHF.R.U32.HI R4, RZ, 0x2, R0 ;  /* 0x00000002ff047819 */ /* 0x000fe20000011600 */
[----:B------:R-:W-:Y:S01]  /*ad80*/  IMAD.MOV.U32 R9, RZ, RZ, -0x1 ;  /* 0xffffffffff097424 */ /* 0x000fe200078e00ff */
[----:B------:R-:W-:Y:S01]  /*ad90*/  ISETP.GT.U32.AND P1, PT, R0, 0x3, PT ;  /* 0x000000030000780c */ /* 0x000fe20003f24070 */
[----:B------:R-:W-:Y:S01]  /*ada0*/  IMAD.MOV.U32 R8, RZ, RZ, -0x1 ;  /* 0xffffffffff087424 */ /* 0x000fe200078e00ff */
[----:B------:R-:W-:-:S02]  /*adb0*/  LOP3.LUT R4, R4, 0x1, RZ, 0xc0, !PT ;  /* 0x0000000104047812 */ /* 0x000fc400078ec0ff */
[----:B------:R-:W-:Y:S01]  /*adc0*/  ISETP.LT.U32.AND P1, PT, R13, 0x4, P1 ;  /* 0x000000040d00780c */ /* 0x000fe20000f21070 */
[----:B------:R-:W0:Y:S01]  /*add0*/  @P3 S2R R6, SR_CgaCtaId ;  /* 0x0000000000063919 */ /* 0x000e220000008800 */
[----:B------:R-:W-:Y:S02]  /*ade0*/  @P3 MOV R5, 0x400 ;  /* 0x0000040000053802 */ /* 0x000fe40000000f00 */
[----:B------:R-:W-:Y:S02]  /*adf0*/  IADD3.X R17, R17, UR18, RZ, P4, !PT ;  /* 0x0000001211117c10 */ /* 0x000fe4000a7fe4ff */
[----:B------:R-:W-:Y:S02]  /*ae00*/  ISETP.GE.U32.AND P4, PT, R16, UR6, PT ;  /* 0x0000000610007c0c */ /* 0x000fe4000bf86070 */
[----:B------:R-:W-:Y:S02]  /*ae10*/  LOP3.LUT R0, R0, 0x3, RZ, 0xc0, !PT ;  /* 0x0000000300007812 */ /* 0x000fe400078ec0ff */
[----:B------:R-:W-:-:S02]  /*ae20*/  PRMT R11, RZ, 0x7610, R11 ;  /* 0x00007610ff0b7816 */ /* 0x000fc4000000000b */
[----:B0-----:R-:W-:-:S04]  /*ae30*/  @P3 LEA R5, R6, R5, 0x18 ;  /* 0x0000000506053211 */ /* 0x001fc800078ec0ff */
[----:B------:R0:W-:Y:S01]  /*ae40*/  @P3 SYNCS.ARRIVE.TRANS64.A1T0 RZ, [R5+URZ+0x58], RZ ;  /* 0x000058ff05ff39a7 */ /* 0x0001e2000810003f */
[----:B------:R-:W-:Y:S02]  /*ae50*/  ISETP.NE.U32.AND P3, PT, R4, 0x1, PT ;  /* 0x000000010400780c */ /* 0x000fe40003f65070 */
[----:B------:R-:W-:Y:S02]  /*ae60*/  SEL R4, RZ, 0x1, !P1 ;  /* 0x00000001ff047807 */ /* 0x000fe40004800000 */
[----:B------:R-:W-:Y:S02]  /*ae70*/  ISETP.GE.U32.AND.EX P1, PT, R17, UR7, PT, P4 ;  /* 0x0000000711007c0c */ /* 0x000fe4000bf26140 */
[----:B------:R-:W-:-:S04]  /*ae80*/  ISETP.GT.U32.AND P3, PT, R13, 0x3, !P3 ;  /* 0x000000030d00780c */ /* 0x000fc80005f64070 */
[----:B0-----:R-:W-:-:S04]  /*ae90*/  SEL R5, RZ, 0x1, !P3 ;  /* 0x00000001ff057807 */ /* 0x001fc80005800000 */
[--C-:B------:R-:W-:Y:S02]  /*aea0*/  LOP3.LUT R3, R5, R3, R4.reuse, 0x96, !PT ;  /* 0x0000000305037212 */ /* 0x100fe400078e9604 */
[----:B------:R-:W-:Y:S01]  /*aeb0*/  PRMT R4, RZ, 0x7610, R4 ;  /* 0x00007610ff047816 */ /* 0x000fe20000000004 */
[----:B------:R-:W-:Y:S06]  /*aec0*/  @P1 BRA `(.L_x_299) ;  /* 0x00000004004c1947 */ /* 0x000fec0003800000 */
[----:B------:R-:W-:Y:S01]  /*aed0*/  ULDC.64 UR6, c[0x0][0x628] ;  /* 0x00018a0000067ab9 */ /* 0x000fe20000000a00 */
[----:B------:R-:W0:Y:S01]  /*aee0*/  S2R R14, SR_CTAID.X ;  /* 0x00000000000e7919 */ /* 0x000e220000002500 */
[----:B------:R-:W-:Y:S01]  /*aef0*/  ISETP.NE.U32.AND P1, PT, RZ, UR6, PT ;  /* 0x00000006ff007c0c */ /* 0x000fe2000bf25070 */
[----:B------:R-:W-:Y:S01]  /*af00*/  ULDC UR9, c[0x0][0x630] ;  /* 0x00018c0000097ab9 */ /* 0x000fe20000000800 */
[----:B------:R-:W-:Y:S01]  /*af10*/  IMAD.MOV.U32 R4, RZ, RZ, R16 ;  /* 0x000000ffff047224 */ /* 0x000fe200078e0010 */
[----:B------:R-:W1:Y:S01]  /*af20*/  S2R R12, SR_CTAID.Y ;  /* 0x00000000000c7919 */ /* 0x000e620000002600 */
[----:B------:R-:W-:Y:S01]  /*af30*/  ISETP.NE.AND.EX P1, PT, RZ, UR7, PT, P1 ;  /* 0x00000007ff007c0c */ /* 0x000fe2000bf25310 */
[----:B------:R-:W-:-:S12]  /*af40*/  IMAD.MOV.U32 R5, RZ, RZ, R17 ;  /* 0x000000ffff057224 */ /* 0x000fd800078e0011 */
[----:B------:R-:W-:Y:S05]  /*af50*/  @!P1 BRA `(.L_x_300) ;  /* 0x0000000000289947 */ /* 0x000fea0003800000 */
[----:B------:R-:W-:Y:S02]  /*af60*/  ULDC UR8, c[0x0][0x634] ;  /* 0x00018d0000087ab9 */ /* 0x000fe40000000800 */
[----:B------:R-:W-:-:S05]  /*af70*/  IADD3 R9, P1, R16, UR8, RZ ;  /* 0x0000000810097c10 */ /* 0x000fca000ff3e0ff */
[----:B------:R-:W-:-:S04]  /*af80*/  IMAD.X R15, RZ, RZ, R17, P1 ;  /* 0x000000ffff0f7224 */ /* 0x000fc800008e0611 */
[----:B------:R-:W-:-:S04]  /*af90*/  IMAD.WIDE.U32 R6, R15, UR6, RZ ;  /* 0x000000060f067c25 */ /* 0x000fc8000f8e00ff */
[----:B------:R-:W-:-:S04]  /*afa0*/  IMAD.WIDE.U32 R6, P1, R9, UR7, R6 ;  /* 0x0000000709067c25 */ /* 0x000fc8000f820006 */
[----:B------:R-:W-:-:S04]  /*afb0*/  IMAD.WIDE.U32 R8, R9, UR6, RZ ;  /* 0x0000000609087c25 */ /* 0x000fc8000f8e00ff */
[----:B------:R-:W-:Y:S01]  /*afc0*/  IMAD.X R5, RZ, RZ, RZ, P1 ;  /* 0x000000ffff057224 */ /* 0x000fe200008e06ff */
[----:B------:R-:W-:Y:S01]  /*afd0*/  IADD3 RZ, P1, R9, R6, RZ ;  /* 0x0000000609ff7210 */ /* 0x000fe20007f3e0ff */
[----:B------:R-:W-:-:S04]  /*afe0*/  IMAD.MOV.U32 R4, RZ, RZ, R7 ;  /* 0x000000ffff047224 */ /* 0x000fc800078e0007 */
[----:B------:R-:W-:-:S08]  /*aff0*/  IMAD.WIDE.U32.X R4, R15, UR7, R4, P1 ;  /* 0x000000070f047c25 */ /* 0x000fd000088e0404 */
.L_x_300:
[--C-:B------:R-:W-:Y:S01]  /*b000*/  SHF.R.U64 R8, R4, UR9, R5.reuse ;  /* 0x0000000904087c19 */ /* 0x100fe20008001205 */
[----:B------:R-:W-:Y:S01]  /*b010*/  ULDC.64 UR6, c[0x0][0x620] ;  /* 0x0001880000067ab9 */ /* 0x000fe20000000a00 */
[----:B------:R-:W-:Y:S01]  /*b020*/  SHF.R.U32.HI R4, RZ, UR9, R5 ;  /* 0x00000009ff047c19 */ /* 0x000fe20008011605 */
[----:B------:R-:W2:Y:S01]  /*b030*/  LDC R25, c[0x0][0x144] ;  /* 0x00005100ff197b82 */ /* 0x000ea20000000800 */
[----:B------:R-:W-:Y:S01]  /*b040*/  IADD3 R7, P1, RZ, -R8, RZ ;  /* 0x80000008ff077210 */ /* 0x000fe20007f3e0ff */
[----:B------:R-:W-:Y:S01]  /*b050*/  ULDC.64 UR10, c[0x0][0x640] ;  /* 0x00019000000a7ab9 */ /* 0x000fe20000000a00 */
[----:B0-----:R-:W-:Y:S01]  /*b060*/  I2FP.F32.U32 R9, R14 ;  /* 0x0000000e00097245 */ /* 0x001fe20000201000 */
[----:B------:R-:W-:Y:S02]  /*b070*/  ULDC UR8, c[0x0][0x608] ;  /* 0x0001820000087ab9 */ /* 0x000fe40000000800 */
[----:B------:R-:W-:Y:S01]  /*b080*/  IMAD.X R4, RZ, RZ, ~R4, P1 ;  /* 0x000000ffff047224 */ /* 0x000fe200008e0e04 */
[----:B------:R-:W-:Y:S01]  /*b090*/  ISETP.NE.U32.AND P1, PT, RZ, UR10, PT ;  /* 0x0000000aff007c0c */ /* 0x000fe2000bf25070 */
[----:B------:R-:W0:Y:S02]  /*b0a0*/  LDC R21, c[0x0][0x148] ;  /* 0x00005200ff157b82 */ /* 0x000e240000000800 */
[----:B------:R-:W-:Y:S01]  /*b0b0*/  IMAD R6, R4, UR6, RZ ;  /* 0x0000000604067c24 */ /* 0x000fe2000f8e02ff */
[----:B------:R-:W-:Y:S01]  /*b0c0*/  ISETP.NE.AND.EX P1, PT, RZ, UR11, PT, P1 ;  /* 0x0000000bff007c0c */ /* 0x000fe2000bf25310 */
[----:B------:R-:W-:Y:S01]  /*b0d0*/  IMAD.WIDE.U32 R4, R7, UR6, R16 ;  /* 0x0000000607047c25 */ /* 0x000fe2000f8e0010 */
[----:B------:R-:W-:-:S03]  /*b0e0*/  ULDC UR6, c[0x0][0x150] ;  /* 0x0000540000067ab9 */ /* 0x000fc60000000800 */
[----:B------:R-:W-:Y:S02]  /*b0f0*/  IMAD R7, R7, UR7, R6 ;  /* 0x0000000707077c24 */ /* 0x000fe4000f8e0206 */
[----:B------:R-:W-:Y:S01]  /*b100*/  FMUL R6, R9, UR6 ;  /* 0x0000000609067c20 */ /* 0x000fe20008400000 */
[----:B------:R-:W-:Y:S01]  /*b110*/  ULDC UR6, c[0x0][0x618] ;  /* 0x0001860000067ab9 */ /* 0x000fe20000000800 */
[----:B------:R-:W-:Y:S01]  /*b120*/  ULDC UR7, c[0x0][0x154] ;  /* 0x0000550000077ab9 */ /* 0x000fe20000000800 */
[----:B------:R-:W-:-:S03]  /*b130*/  IMAD.IADD R5, R5, 0x1, R7 ;  /* 0x0000000105057824 */ /* 0x000fc600078e0207 */
[----:B------:R-:W3:Y:S02]  /*b140*/  F2I.U32.TRUNC.NTZ R6, R6 ;  /* 0x0000000600067305 */ /* 0x000ee4000020f000 */
[----:B------:R-:W-:Y:S02]  /*b150*/  SHF.R.U64 R9, R4, UR6, R5 ;  /* 0x0000000604097c19 */ /* 0x000fe40008001205 */
[----:B-1----:R-:W-:-:S05]  /*b160*/  I2FP.F32.U32 R4, R12 ;  /* 0x0000000c00047245 */ /* 0x002fca0000201000 */
[----:B------:R-:W-:Y:S01]  /*b170*/  FMUL R22, R4, UR7 ;  /* 0x0000000704167c20 */ /* 0x000fe20008400000 */
[----:B------:R-:W-:Y:S01]  /*b180*/  SHF.R.U32.HI R4, RZ, UR6, R5 ;  /* 0x00000006ff047c19 */ /* 0x000fe20008011605 */
[----:B------:R-:W-:-:S03]  /*b190*/  ULDC UR6, c[0x0][0x658] ;  /* 0x0001960000067ab9 */ /* 0x000fc60000000800 */
[--C-:B------:R-:W-:Y:S01]  /*b1a0*/  SHF.R.U64 R20, R9, UR8, R4.reuse ;  /* 0x0000000809147c19 */ /* 0x100fe20008001204 */
[----:B------:R-:W1:Y:S01]  /*b1b0*/  F2I.U32.TRUNC.NTZ R22, R22 ;  /* 0x0000001600167305 */ /* 0x000e62000020f000 */
[----:B------:R-:W-:Y:S01]  /*b1c0*/  SHF.R.U32.HI R5, RZ, UR8, R4 ;  /* 0x00000008ff057c19 */ /* 0x000fe20008011604 */
[----:B---3--:R-:W-:-:S03]  /*b1d0*/  IMAD.MOV R6, RZ, RZ, -R6 ;  /* 0x000000ffff067224 */ /* 0x008fc600078e0a06 */
[--C-:B------:R-:W-:Y:S01]  /*b1e0*/  SHF.R.U64 R15, R20, UR6, R5.reuse ;  /* 0x00000006140f7c19 */ /* 0x100fe20008001205 */
[----:B--2---:R-:W-:Y:S01]  /*b1f0*/  IMAD R14, R25, R6, R14 ;  /* 0x00000006190e7224 */ /* 0x004fe200078e020e */
[----:B------:R-:W-:-:S03]  /*b200*/  SHF.R.U32.HI R23, RZ, UR6, R5 ;  /* 0x00000006ff177c19 */ /* 0x000fc60008011605 */
[----:B------:R-:W-:Y:S02]  /*b210*/  IMAD.MOV.U32 R4, RZ, RZ, R15 ;  /* 0x000000ffff047224 */ /* 0x000fe400078e000f */
[----:B------:R-:W-:Y:S01]  /*b220*/  IMAD.MOV.U32 R5, RZ, RZ, R23 ;  /* 0x000000ffff057224 */ /* 0x000fe200078e0017 */
[----:B-1----:R-:W-:Y:S06]  /*b230*/  @!P1 BRA `(.L_x_301) ;  /* 0x0000000000289947 */ /* 0x002fec0003800000 */
[----:B------:R-:W-:Y:S02]  /*b240*/  ULDC UR6, c[0x0][0x64c] ;  /* 0x0001930000067ab9 */ /* 0x000fe40000000800 */
[----:B------:R-:W-:-:S05]  /*b250*/  IADD3 R5, P1, R15, UR6, RZ ;  /* 0x000000060f057c10 */ /* 0x000fca000ff3e0ff */
[----:B------:R-:W-:-:S04]  /*b260*/  IMAD.X R23, RZ, RZ, R23, P1 ;  /* 0x000000ffff177224 */ /* 0x000fc800008e0617 */
[----:B------:R-:W-:-:S04]  /*b270*/  IMAD.WIDE.U32 R6, R23, UR10, RZ ;  /* 0x0000000a17067c25 */ /* 0x000fc8000f8e00ff */
[----:B------:R-:W-:-:S04]  /*b280*/  IMAD.WIDE.U32 R6, P1, R5, UR11, R6 ;  /* 0x0000000b05067c25 */ /* 0x000fc8000f820006 */
[----:B------:R-:W-:-:S04]  /*b290*/  IMAD.WIDE.U32 R4, R5, UR10, RZ ;  /* 0x0000000a05047c25 */ /* 0x000fc8000f8e00ff */
[----:B------:R-:W-:Y:S01]  /*b2a0*/  IMAD.MOV.U32 R4, RZ, RZ, R7 ;  /* 0x000000ffff047224 */ /* 0x000fe200078e0007 */
[----:B------:R-:W-:Y:S01]  /*b2b0*/  IADD3 RZ, P3, R5, R6, RZ ;  /* 0x0000000605ff7210 */ /* 0x000fe20007f7e0ff */
[----:B------:R-:W-:-:S04]  /*b2c0*/  IMAD.X R5, RZ, RZ, RZ, P1 ;  /* 0x000000ffff057224 */ /* 0x000fc800008e06ff */
[----:B------:R-:W-:-:S08]  /*b2d0*/  IMAD.WIDE.U32.X R4, R23, UR11, R4, P3 ;  /* 0x0000000b17047c25 */ /* 0x000fd000098e0404 */
.L_x_301:
[----:B------:R-:W-:Y:S01]  /*b2e0*/  ISETP.NE.AND P1, PT, R2, 0x1, PT ;  /* 0x000000010200780c */ /* 0x000fe20003f25270 */
[----:B------:R-:W-:Y:S01]  /*b2f0*/  ULDC UR6, c[0x0][0x648] ;  /* 0x0001920000067ab9 */ /* 0x000fe20000000800 */
[----:B------:R-:W-:Y:S01]  /*b300*/  LOP3.LUT R20, R20, UR21, RZ, 0xc0, !PT ;  /* 0x0000001514147c12 */ /* 0x000fe2000f8ec0ff */
[----:B------:R-:W-:Y:S01]  /*b310*/  IMAD.MOV R22, RZ, RZ, -R22 ;  /* 0x000000ffff167224 */ /* 0x000fe200078e0a16 */
[----:B------:R-:W-:Y:S01]  /*b320*/  SHF.R.U64 R5, R4, UR6, R5 ;  /* 0x0000000604057c19 */ /* 0x000fe20008001205 */
[----:B------:R-:W-:Y:S01]  /*b330*/  ULDC UR6, c[0x0][0x638] ;  /* 0x00018e0000067ab9 */ /* 0x000fe20000000800 */
[----:B------:R-:W-:Y:S01]  /*b340*/  LOP3.LUT R6, R9, UR4, RZ, 0xc0, !PT ;  /* 0x0000000409067c12 */ /* 0x000fe2000f8ec0ff */
[----:B------:R-:W-:Y:S02]  /*b350*/  ULDC UR7, c[0x0][0x610] ;  /* 0x0001840000077ab9 */ /* 0x000fe40000000800 */
[----:B------:R-:W-:Y:S02]  /*b360*/  IMAD.MOV R4, RZ, RZ, -R5 ;  /* 0x000000ffff047224 */ /* 0x000fe400078e0a05 */
[----:B------:R-:W-:-:S02]  /*b370*/  IMAD R5, R5, UR5, R20 ;  /* 0x0000000505057c24 */ /* 0x000fc4000f8e0214 */
[----:B0-----:R-:W-:Y:S02]  /*b380*/  @P1 IMAD R14, R21, R22, R12 ;  /* 0x00000016150e1224 */ /* 0x001fe400078e020c */
[----:B------:R-:W-:Y:S01]  /*b390*/  IMAD R15, R4, UR6, R15 ;  /* 0x00000006040f7c24 */ /* 0x000fe2000f8e020f */
[----:B------:R-:W-:Y:S01]  /*b3a0*/  ULDC UR6, c[0x0][0x600] ;  /* 0x0001800000067ab9 */ /* 0x000fe20000000800 */
[----:B------:R-:W-:Y:S02]  /*b3b0*/  IMAD R14, R5, UR7, R14 ;  /* 0x00000007050e7c24 */ /* 0x000fe4000f8e020e */
[----:B------:R-:W-:Y:S02]  /*b3c0*/  IMAD R15, R15, UR6, R6 ;  /* 0x000000060f0f7c24 */ /* 0x000fe4000f8e0206 */
[----:B------:R-:W-:-:S03]  /*b3d0*/  IMAD.MOV.U32 R4, RZ, RZ, 0x1 ;  /* 0x00000001ff047424 */ /* 0x000fc600078e00ff */
[----:B------:R-:W-:Y:S02]  /*b3e0*/  SEL R9, R15, R14, !P1 ;  /* 0x0000000e0f097207 */ /* 0x000fe40004800000 */
[----:B------:R-:W-:-:S07]  /*b3f0*/  SEL R7, R14, R15, !P1 ;  /* 0x0000000f0e077207 */ /* 0x000fce0004800000 */
.L_x_299:
[----:B------:R-:W-:Y:S05]  /*b400*/  BSYNC B1 ;  /* 0x0000000000017941 */ /* 0x000fea0003800000 */
.L_x_298:
[----:B------:R-:W-:-:S13]  /*b410*/  LOP3.LUT P1, RZ, R4, 0xff, RZ, 0xc0, !PT ;  /* 0x000000ff04ff7812 */ /* 0x000fda000782c0ff */
[----:B------:R-:W-:Y:S05]  /*b420*/  @P1 BRA `(.L_x_302) ;  /* 0xfffffff000e01947 */ /* 0x000fea000383ffff */
[----:B------:R-:W-:Y:S05]  /*b430*/  BSYNC B0 ;  /* 0x0000000000007941 */ /* 0x000fea0003800000 */
.L_x_290:
[----:B------:R-:W-:-:S03]  /*b440*/  UMOV UR6, 0xffffffff ;  /* 0xffffffff00067882 */ /* 0x000fc60000000000 */
[----:B------:R-:W-:Y:S05]  /*b450*/  BRA.DIV UR6, `(.L_x_303) ;  /* 0x0000000606187947 */ /* 0x000fea000b800000 */
[----:B------:R-:W-:-:S13]  /*b460*/  ELECT P6, URZ, PT ;  /* 0x00000000003f782f */ /* 0x000fda00038c0000 */
.L_x_317:
[----:B------:R-:W-:Y:S04]  /*b470*/  BSSY B0, `(.L_x_304) ;  /* 0x000002b000007945 */ /* 0x000fe80003800000 */
[----:B------:R-:W-:Y:S05]  /*b480*/  @!P6 BRA `(.L_x_305) ;  /* 0x0000000000a4e947 */ /* 0x000fea0003800000 */
[----:B------:R-:W-:-:S04]  /*b490*/  LOP3.LUT R19, R19, 0x2, RZ, 0xfc, !PT ;  /* 0x0000000213137812 */ /* 0x000fc800078efcff */
[----:B------:R-:W-:-:S13]  /*b4a0*/  ISETP.NE.AND P0, PT, R19, 0x3, PT ;  /* 0x000000031300780c */ /* 0x000fda0003f05270 */
[----:B------:R-:W-:Y:S05]  /*b4b0*/  @!P0 BRA `(.L_x_306) ;  /* 0x0000000000048947 */ /* 0x000fea0003800000 */
[----:B------:R-:W-:Y:S01]  /*b4c0*/  BPT.TRAP 0x1 ;  /* 0x000000040000795c */ /* 0x000fe20000300000 */
.L_x_306:
[----:B------:R-:W0:Y:S01]  /*b4d0*/  S2R R5, SR_CgaCtaId ;  /* 0x0000000000057919 */ /* 0x000e220000008800 */
[----:B------:R-:W-:Y:S02]  /*b4e0*/  MOV R2, 0x400 ;  /* 0x0000040000027802 */ /* 0x000fe40000000f00 */
[----:B------:R-:W-:Y:S02]  /*b4f0*/  SHF.L.U32 R4, R3, 0x1f, RZ ;  /* 0x0000001f03047819 */ /* 0x000fe400000006ff */
[----:B0-----:R-:W-:-:S05]  /*b500*/  LEA R5, R5, R2, 0x18 ;  /* 0x0000000205057211 */ /* 0x001fca00078ec0ff */
[----:B------:R-:W-:-:S04]  /*b510*/  VIADD R5, R5, 0x20 ;  /* 0x0000002005057836 */ /* 0x000fc80000000000 */
[C---:B------:R-:W-:Y:S02]  /*b520*/  IMAD R7, R0.reuse, 0x8, R5 ;  /* 0x0000000800077824 */ /* 0x040fe400078e0205 */
[----:B------:R-:W-:Y:S02]  /*b530*/  VIADD R0, R0, 0x1 ;  /* 0x0000000100007836 */ /* 0x000fe40000000000 */
[----:B------:R-:W0:Y:S03]  /*b540*/  SYNCS.PHASECHK.TRANS64.TRYWAIT P0, [R7+URZ], R4 ;  /* 0x00000004070075a7 */ /* 0x000e26000800017f */
[----:B------:R-:W-:-:S04]  /*b550*/  ISETP.NE.AND P1, PT, R0, 0x4, PT ;  /* 0x000000040000780c */ /* 0x000fc80003f25270 */
[----:B------:R-:W-:Y:S02]  /*b560*/  SEL R2, RZ, 0x1, P1 ;  /* 0x00000001ff027807 */ /* 0x000fe40000800000 */
[----:B------:R-:W-:Y:S02]  /*b570*/  SEL R0, R0, RZ, P1 ;  /* 0x000000ff00007207 */ /* 0x000fe40000800000 */
[----:B------:R-:W-:-:S03]  /*b580*/  LOP3.LUT R9, R3, R2, RZ, 0x3c, !PT ;  /* 0x0000000203097212 */ /* 0x000fc600078e3cff */
[----:B------:R-:W-:Y:S01]  /*b590*/  IMAD R6, R0, 0x8, R5 ;  /* 0x0000000800067824 */ /* 0x000fe200078e0205 */
[----:B------:R-:W-:Y:S01]  /*b5a0*/  SHF.L.U32 R3, R9, 0x1f, RZ ;  /* 0x0000001f09037819 */ /* 0x000fe200000006ff */
[----:B0-----:R-:W-:Y:S06]  /*b5b0*/  @!P0 BRA `(.L_x_307) ;  /* 0x0000000000e08947 */ /* 0x001fec0003800000 */
.L_x_318:
[----:B------:R-:W1:Y:S01]  /*b5c0*/  SYNCS.PHASECHK.TRANS64.TRYWAIT P0, [R6+URZ], R3 ;  /* 0x00000003060075a7 */ /* 0x000e62000800017f */
[----:B------:R-:W-:-:S05]  /*b5d0*/  VIADD R0, R0, 0x1 ;  /* 0x0000000100007836 */ /* 0x000fca0000000000 */
[----:B------:R-:W-:-:S04]  /*b5e0*/  ISETP.NE.AND P1, PT, R0, 0x4, PT ;  /* 0x000000040000780c */ /* 0x000fc80003f25270 */
[----:B------:R-:W-:Y:S02]  /*b5f0*/  SEL R2, RZ, 0x1, P1 ;  /* 0x00000001ff027807 */ /* 0x000fe40000800000 */
[----:B------:R-:W-:Y:S02]  /*b600*/  SEL R0, R0, RZ, P1 ;  /* 0x000000ff00007207 */ /* 0x000fe40000800000 */
[----:B------:R-:W-:-:S03]  /*b610*/  LOP3.LUT R9, R9, R2, RZ, 0x3c, !PT ;  /* 0x0000000209097212 */ /* 0x000fc600078e3cff */
[----:B0-----:R-:W-:Y:S01]  /*b620*/  IMAD R7, R0, 0x8, R5 ;  /* 0x0000000800077824 */ /* 0x001fe200078e0205 */
[----:B------:R-:W-:Y:S01]  /*b630*/  SHF.L.U32 R4, R9, 0x1f, RZ ;  /* 0x0000001f09047819 */ /* 0x000fe200000006ff */
[----:B-1----:R-:W-:Y:S06]  /*b640*/  @!P0 BRA `(.L_x_308) ;  /* 0x0000000000d08947 */ /* 0x002fec0003800000 */
.L_x_319:
[----:B------:R-:W1:Y:S01]  /*b650*/  SYNCS.PHASECHK.TRANS64.TRYWAIT P0, [R7+URZ], R4 ;  /* 0x00000004070075a7 */ /* 0x000e62000800017f */
[----:B------:R-:W-:-:S05]  /*b660*/  VIADD R0, R0, 0x1 ;  /* 0x0000000100007836 */ /* 0x000fca0000000000 */
[----:B------:R-:W-:-:S04]  /*b670*/  ISETP.NE.AND P1, PT, R0, 0x4, PT ;  /* 0x000000040000780c */ /* 0x000fc80003f25270 */
[----:B------:R-:W-:Y:S02]  /*b680*/  SEL R2, RZ, 0x1, P1 ;  /* 0x00000001ff027807 */ /* 0x000fe40000800000 */
[----:B------:R-:W-:Y:S02]  /*b690*/  SEL R0, R0, RZ, P1 ;  /* 0x000000ff00007207 */ /* 0x000fe40000800000 */
[----:B------:R-:W-:Y:S01]  /*b6a0*/  LOP3.LUT R2, R9, R2, RZ, 0x3c, !PT ;  /* 0x0000000209027212 */ /* 0x000fe200078e3cff */
[----:B-1----:R-:W-:Y:S06]  /*b6b0*/  @!P0 BRA `(.L_x_309) ;  /* 0x0000000000c88947 */ /* 0x002fec0003800000 */
.L_x_320:
[----:B------:R-:W-:Y:S01]  /*b6c0*/  IMAD R5, R0, 0x8, R5 ;  /* 0x0000000800057824 */ /* 0x000fe200078e0205 */
[----:B------:R-:W-:-:S07]  /*b6d0*/  SHF.L.U32 R0, R2, 0x1f, RZ ;  /* 0x0000001f02007819 */ /* 0x000fce00000006ff */
.L_x_310:
[----:B--2---:R2:W3:Y:S02]  /*b6e0*/  SYNCS.PHASECHK.TRANS64.TRYWAIT P0, [R5+URZ], R0 ;  /* 0x00000000050075a7 */ /* 0x0044e4000800017f */
[----:B---3--:R-:W-:Y:S05]  /*b6f0*/  @!P0 NANOSLEEP.SYNCS 0x989680 ;  /* 0x009896800000895d */ /* 0x008fea0003900000 */
[----:B------:R-:W3:Y:S02]  /*b700*/  @!P0 SYNCS.PHASECHK.TRANS64 P0, [R5+URZ], R0 ;  /* 0x00000000050085a7 */ /* 0x000ee4000800007f */
[----:B---3--:R-:W-:Y:S05]  /*b710*/  @!P0 BRA `(.L_x_310) ;  /* 0xfffffffc00f08947 */ /* 0x008fea000383ffff */
.L_x_305:
[----:B------:R-:W-:Y:S05]  /*b720*/  BSYNC B0 ;  /* 0x0000000000007941 */ /* 0x000fea0003800000 */
.L_x_304:
[----:B------:R-:W-:Y:S05]  /*b730*/  EXIT ;  /* 0x000000000000794d */ /* 0x000fea0003800000 */
.L_x_17:
[----:B---3--:R3:W4:Y:S02]  /*b740*/  SYNCS.PHASECHK.TRANS64.TRYWAIT P1, [R3+URZ], R0 ;  /* 0x00000000030075a7 */ /* 0x008724000802017f */
[----:B----4-:R-:W-:Y:S05]  /*b750*/  @!P1 NANOSLEEP.SYNCS 0x989680 ;  /* 0x009896800000995d */ /* 0x010fea0003900000 */
[----:B------:R-:W4:Y:S02]  /*b760*/  @!P1 SYNCS.PHASECHK.TRANS64 P1, [R3+URZ], R0 ;  /* 0x00000000030095a7 */ /* 0x000f24000802007f */
[----:B----4-:R-:W-:Y:S05]  /*b770*/  @!P1 BRA `(.L_x_17) ;  /* 0xfffffffc00f09947 */ /* 0x010fea000383ffff */
[----:B------:R-:W-:Y:S05]  /*b780*/  BRA `(.L_x_16) ;  /* 0xffffff5800a07947 */ /* 0x000fea000383ffff */
.L_x_22:
[----:B-1----:R-:W-:-:S04]  /*b790*/  IMAD.U32 R4, RZ, RZ, UR7 ;  /* 0x00000007ff047e24 */ /* 0x002fc8000f8e00ff */
[----:B------:R1:W2:Y:S03]  /*b7a0*/  SYNCS.PHASECHK.TRANS64.TRYWAIT P1, [R4+URZ], R3 ;  /* 0x00000003040075a7 */ /* 0x0002a6000802017f */
[----:B--2---:R-:W-:Y:S05]  /*b7b0*/  @!P1 NANOSLEEP.SYNCS 0x989680 ;  /* 0x009896800000995d */ /* 0x004fea0003900000 */
[----:B------:R-:W2:Y:S02]  /*b7c0*/  @!P1 SYNCS.PHASECHK.TRANS64 P1, [R4+URZ], R3 ;  /* 0x00000003040095a7 */ /* 0x000ea4000802007f */
[----:B--2---:R-:W-:Y:S05]  /*b7d0*/  @!P1 BRA `(.L_x_22) ;  /* 0xfffffffc00ec9947 */ /* 0x004fea000383ffff */
[----:B------:R-:W-:Y:S05]  /*b7e0*/  BRA `(.L_x_21) ;  /* 0xffffff5c00887947 */ /* 0x000fea000383ffff */
.L_x_291:
[----:B------:R-:W-:Y:S01]  /*b7f0*/  BSSY B1, `(.L_x_311) ;  /* 0x0000006000017945 */ /* 0x000fe20003800000 */
[----:B------:R-:W-:-:S07]  /*b800*/  IMAD.MOV.U32 R15, RZ, RZ, -0x1 ;  /* 0xffffffffff0f7424 */ /* 0x000fce00078e00ff */
[----:B------:R-:W-:Y:S05]  /*b810*/  WARPSYNC.COLLECTIVE R15, `(.L_x_312) ;  /* 0x000000000f0c7348 */ /* 0x000fea0003c00000 */
[----:B------:R-:W-:Y:S02]  /*b820*/  ELECT P6, UR62, PT ;  /* 0x00000000003e782f */ /* 0x000fe400038c0000 */
[----:B------:R-:W-:Y:S01]  /*b830*/  MOV R14, UR62 ;  /* 0x0000003e000e7c02 */ /* 0x000fe20008000f00 */
[----:B------:R-:W-:Y:S10]  /*b840*/  ENDCOLLECTIVE ;  /* 0x000000000000791b */ /* 0x000ff40003800000 */
.L_x_312:
[----:B------:R-:W-:Y:S05]  /*b850*/  BSYNC B1 ;  /* 0x0000000000017941 */ /* 0x000fea0003800000 */
.L_x_311:
[----:B------:R-:W-:Y:S05]  /*b860*/  BRA `(.L_x_313) ;  /* 0xffffffec00dc7947 */ /* 0x000fea000383ffff */
.L_x_294:
[----:B0-----:R0:W1:Y:S02]  /*b870*/  SYNCS.PHASECHK.TRANS64.TRYWAIT P1, [R12+URZ+0x20], R7 ;  /* 0x000020070c0075a7 */ /* 0x001064000802017f */
[----:B-1----:R-:W-:Y:S05]  /*b880*/  @!P1 NANOSLEEP.SYNCS 0x989680 ;  /* 0x009896800000995d */ /* 0x002fea0003900000 */
[----:B------:R-:W1:Y:S02]  /*b890*/  @!P1 SYNCS.PHASECHK.TRANS64 P1, [R12+URZ+0x20], R7 ;  /* 0x000020070c0095a7 */ /* 0x000e64000802007f */
[----:B-1----:R-:W-:Y:S05]  /*b8a0*/  @!P1 BRA `(.L_x_294) ;  /* 0xfffffffc00f09947 */ /* 0x002fea000383ffff */
[----:B------:R-:W-:Y:S05]  /*b8b0*/  BRA `(.L_x_314) ;  /* 0xfffffff000247947 */ /* 0x000fea000383ffff */
.L_x_303:
[----:B------:R-:W-:Y:S01]  /*b8c0*/  BSSY B0, `(.L_x_315) ;  /* 0x0000006000007945 */ /* 0x000fe20003800000 */
[----:B------:R-:W-:-:S07]  /*b8d0*/  IMAD.MOV.U32 R15, RZ, RZ, -0x1 ;  /* 0xffffffffff0f7424 */ /* 0x000fce00078e00ff */
[----:B------:R-:W-:Y:S05]  /*b8e0*/  WARPSYNC.COLLECTIVE R15, `(.L_x_316) ;  /* 0x000000000f0c7348 */ /* 0x000fea0003c00000 */
[----:B------:R-:W-:Y:S02]  /*b8f0*/  ELECT P6, UR62, PT ;  /* 0x00000000003e782f */ /* 0x000fe400038c0000 */
[----:B------:R-:W-:Y:S01]  /*b900*/  MOV R14, UR62 ;  /* 0x0000003e000e7c02 */ /* 0x000fe20008000f00 */
[----:B------:R-:W-:Y:S10]  /*b910*/  ENDCOLLECTIVE ;  /* 0x000000000000791b */ /* 0x000ff40003800000 */
.L_x_316:
[----:B------:R-:W-:Y:S05]  /*b920*/  BSYNC B0 ;  /* 0x0000000000007941 */ /* 0x000fea0003800000 */
.L_x_315:
[----:B------:R-:W-:Y:S05]  /*b930*/  BRA `(.L_x_317) ;  /* 0xfffffff800cc7947 */ /* 0x000fea000383ffff */
.L_x_307:
[----:B0-----:R0:W1:Y:S02]  /*b940*/  SYNCS.PHASECHK.TRANS64.TRYWAIT P0, [R7+URZ], R4 ;  /* 0x00000004070075a7 */ /* 0x001064000800017f */
[----:B-1----:R-:W-:Y:S05]  /*b950*/  @!P0 NANOSLEEP.SYNCS 0x989680 ;  /* 0x009896800000895d */ /* 0x002fea0003900000 */
[----:B------:R-:W1:Y:S02]  /*b960*/  @!P0 SYNCS.PHASECHK.TRANS64 P0, [R7+URZ], R4 ;  /* 0x00000004070085a7 */ /* 0x000e64000800007f */
[----:B-1----:R-:W-:Y:S05]  /*b970*/  @!P0 BRA `(.L_x_307) ;  /* 0xfffffffc00f08947 */ /* 0x002fea000383ffff */
[----:B------:R-:W-:Y:S05]  /*b980*/  BRA `(.L_x_318) ;  /* 0xfffffffc000c7947 */ /* 0x000fea000383ffff */
.L_x_308:
[----:B0-----:R0:W1:Y:S02]  /*b990*/  SYNCS.PHASECHK.TRANS64.TRYWAIT P0, [R6+URZ], R3 ;  /* 0x00000003060075a7 */ /* 0x001064000800017f */
[----:B-1----:R-:W-:Y:S05]  /*b9a0*/  @!P0 NANOSLEEP.SYNCS 0x989680 ;  /* 0x009896800000895d */ /* 0x002fea0003900000 */
[----:B------:R-:W1:Y:S02]  /*b9b0*/  @!P0 SYNCS.PHASECHK.TRANS64 P0, [R6+URZ], R3 ;  /* 0x00000003060085a7 */ /* 0x000e64000800007f */
[----:B-1----:R-:W-:Y:S05]  /*b9c0*/  @!P0 BRA `(.L_x_308) ;  /* 0xfffffffc00f08947 */ /* 0x002fea000383ffff */
[----:B------:R-:W-:Y:S05]  /*b9d0*/  BRA `(.L_x_319) ;  /* 0xfffffffc001c7947 */ /* 0x000fea000383ffff */
.L_x_309:
[----:B-1----:R1:W2:Y:S02]  /*b9e0*/  SYNCS.PHASECHK.TRANS64.TRYWAIT P0, [R7+URZ], R4 ;  /* 0x00000004070075a7 */ /* 0x0022a4000800017f */
[----:B--2---:R-:W-:Y:S05]  /*b9f0*/  @!P0 NANOSLEEP.SYNCS 0x989680 ;  /* 0x009896800000895d */ /* 0x004fea0003900000 */
[----:B------:R-:W2:Y:S02]  /*ba00*/  @!P0 SYNCS.PHASECHK.TRANS64 P0, [R7+URZ], R4 ;  /* 0x00000004070085a7 */ /* 0x000ea4000800007f */
[----:B--2---:R-:W-:Y:S05]  /*ba10*/  @!P0 BRA `(.L_x_309) ;  /* 0xfffffffc00f08947 */ /* 0x004fea000383ffff */
[----:B------:R-:W-:Y:S05]  /*ba20*/  BRA `(.L_x_320) ;  /* 0xfffffffc00247947 */ /* 0x000fea000383ffff */
.L_x_321:
[----:B------:R-:W-:-:S00]  /*ba30*/  BRA `(.L_x_321) ;  /* 0xfffffffc00fc7947 */ /* 0x000fc0000383ffff */
[----:B------:R-:W-:-:S00]  /*ba40*/  NOP ;  /* 0x0000000000007918 */ /* 0x000fc00000000000 */
        /* <DEDUP_REMOVED lines=11> */
.L_x_322:


//--------------------- .nv.global.init           --------------------------
	.section	.nv.global.init,"aw",@progbits
.nv.global.init:
	.type		$str$22,@object
	.size		$str$22,($str$23 - $str$22)
$str$22:
        /*0000*/ 	.byte	0x6b, 0x5f, 0x74, 0x69, 0x6c, 0x65, 0x5f, 0x63, 0x6f, 0x75, 0x6e, 0x74, 0x20, 0x3e, 0x3d, 0x20
        /*0010*/ 	.byte	0x31, 0x00
	.type		$str$23,@object
	.size		$str$23,(__unnamed_1 - $str$23)
$str$23:
        /*0012*/ 	.byte	0x2f, 0x74, 0x6d, 0x70, 0x2f, 0x63, 0x75, 0x74, 0x6c, 0x61, 0x73, 0x73, 0x5f, 0x73, 0x77, 0x65
        /*0022*/ 	.byte	0x65, 0x70, 0x5f, 0x73, 0x72, 0x63, 0x2f, 0x69, 0x6e, 0x63, 0x6c, 0x75, 0x64, 0x65, 0x2f, 0x63
        /*0032*/ 	.byte	0x75, 0x74, 0x6c, 0x61, 0x73, 0x73, 0x2f, 0x67, 0x65, 0x6d, 0x6d, 0x2f, 0x63, 0x6f, 0x6c, 0x6c
        /*0042*/ 	.byte	0x65, 0x63, 0x74, 0x69, 0x76, 0x65, 0x2f, 0x73, 0x6d, 0x39, 0x30, 0x5f, 0x6d, 0x6d, 0x61, 0x5f
        /*0052*/ 	.byte	0x74, 0x6d, 0x61, 0x5f, 0x67, 0x6d, 0x6d, 0x61, 0x5f, 0x73, 0x73, 0x5f, 0x77, 0x61, 0x72, 0x70
        /*0062*/ 	.byte	0x73, 0x70, 0x65, 0x63, 0x69, 0x61, 0x6c, 0x69, 0x7a, 0x65, 0x64, 0x2e, 0x68, 0x70, 0x70, 0x00
	.type		__unnamed_1,@object
	.size		__unnamed_1,(.L_0 - __unnamed_1)
__unnamed_1:
        /*0072*/ 	.byte	0x76, 0x6f, 0x69, 0x64, 0x20, 0x63, 0x75, 0x74, 0x6c, 0x61, 0x73, 0x73, 0x3a, 0x3a, 0x67, 0x65
        /* <DEDUP_REMOVED lines=179> */
        /*0bb2*/ 	.byte	0x74, 0x65, 0x3a, 0x3a, 0x69, 0x64, 0x65, 0x6e, 0x74, 0x69, 0x74, 0x79, 0x5d, 0x00
.L_0:


//--------------------- .nv.shared._ZN7cutlass13device_kernelINS_4gemm6kernel13GemmUniversalIN4cute5tupleIJiiiiEEENS1_10collective13CollectiveMmaINS1_34MainloopSm90TmaGmmaWarpSpecializedILi4ENS5_IJNS4_1CILi1EEESB_SB_EEENS1_35KernelTmaWarpSpecializedCooperativeEEENS5_IJNSA_ILi128EEENSA_ILi256EEENSA_ILi64EEEEEENS_6half_tENS5_IJSB_llEEESJ_SK_NS4_8TiledMMAINS4_8MMA_AtomIJNS4_4SM904GMMA26MMA_64x256x16_F32F16F16_SSILNSO_5MajorE1ELSQ_1ELNSO_7ScaleInE1ELSR_1EEEEEENS4_6LayoutINS5_IJNSA_ILi2EEESB_SB_EEENS5_IJSB_NSA_ILi0EEESX_EEEEENS5_IJNS4_10UnderscoreES10_S10_EEEEENS4_13SM90_TMA_LOADENS4_14ComposedLayoutINS4_7SwizzleILi3ELi4ELi3EEENS4_18smem_ptr_flag_bitsILi16EEENSU_INS5_IJSH_NSA_ILi8EEEEEENS5_IJSB_SH_EEEEEEEvNS4_8identityES13_S1D_vS1E_EENS_8epilogue10collective6detail29Sm90TmaWarpSpecializedAdapterINS1H_15DefaultEpilogueISJ_NS5_IJlSB_lEEES1L_NS1G_6thread17LinearCombinationISJ_Li1EffLNS1M_9ScaleType4KindE0ELNS_15FloatRoundStyleE2ESJ_EENS1_15EpilogueDefaultEEEEEvvEEEEvNT_6ParamsE --------------------------
	.section	.nv.shared._ZN7cutlass13device_kernelINS_4gemm6kernel13GemmUniversalIN4cute5tupleIJiiiiEEENS1_10collective13CollectiveMmaINS1_34MainloopSm90TmaGmmaWarpSpecializedILi4ENS5_IJNS4_1CILi1EEESB_SB_EEENS1_35KernelTmaWarpSpecializedCooperativeEEENS5_IJNSA_ILi128EEENSA_ILi256EEENSA_ILi64EEEEEENS_6half_tENS5_IJSB_llEEESJ_SK_NS4_8TiledMMAINS4_8MMA_AtomIJNS4_4SM904GMMA26MMA_64x256x16_F32F16F16_SSILNSO_5MajorE1ELSQ_1ELNSO_7ScaleInE1ELSR_1EEEEEENS4_6LayoutINS5_IJNSA_ILi2EEESB_SB_EEENS5_IJSB_NSA_ILi0EEESX_EEEEENS5_IJNS4_10UnderscoreES10_S10_EEEEENS4_13SM90_TMA_LOADENS4_14ComposedLayoutINS4_7SwizzleILi3ELi4ELi3EEENS4_18smem_ptr_flag_bitsILi16EEENSU_INS5_IJSH_NSA_ILi8EEEEEENS5_IJSB_SH_EEEEEEEvNS4_8identityES13_S1D_vS1E_EENS_8epilogue10collective6detail29Sm90TmaWarpSpecializedAdapterINS1H_15DefaultEpilogueISJ_NS5_IJlSB_lEEES1L_NS1G_6thread17LinearCombinationISJ_Li1EffLNS1M_9ScaleType4KindE0ELNS_15FloatRoundStyleE2ESJ_EENS1_15EpilogueDefaultEEEEEvvEEEEvNT_6ParamsE,"aw",@nobits
	.sectionflags	@""
	.align	16
	.zero		1024


//--------------------- .nv.shared.reserved.0     --------------------------
	.section	.nv.shared.reserved.0,"aw",@nobits
	.weak		__nv_reservedSMEM_offset_0_alias
	.size		__nv_reservedSMEM_offset_0_alias, 0, 0
	.other		__nv_reservedSMEM_offset_0_alias,@"STO_CUDA_RESERVED_SHARED STV_DEFAULT"
__nv_reservedSMEM_offset_0_alias:
	.zero		0


//--------------------- .nv.global                --------------------------
	.section	.nv.global,"aw",@nobits
.nv.global:
	.type		_ZN40_INTERNAL_e01a3bf1_4_k_cu_4e4316dd_236204cute1_E,@object
	.size		_ZN40_INTERNAL_e01a3bf1_4_k_cu_4e4316dd_236204cute1_E,(_ZN40_INTERNAL_e01a3bf1_4_k_cu_4e4316dd_236204cuda3std3__45__cpo6cbeginE - _ZN40_INTERNAL_e01a3bf1_4_k_cu_4e4316dd_236204cute1_E)
_ZN40_INTERNAL_e01a3bf1_4_k_cu_4e4316dd_236204cute1_E:
	.zero		1
	.type		_ZN40_INTERNAL_e01a3bf1_4_k_cu_4e4316dd_236204cuda3std3__45__cpo6cbeginE,@object
	.size		_ZN40_INTERNAL_e01a3bf1_4_k_cu_4e4316dd_236204cuda3std3__45__cpo6cbeginE,(_ZN40_INTERNAL_e01a3bf1_4_k_cu_4e4316dd_236204cuda3std3__48in_placeE - _ZN40_INTERNAL_e01a3bf1_4_k_cu_4e4316dd_236204cuda3std3__45__cpo6cbeginE)
_ZN40_INTERNAL_e01a3bf1_4_k_cu_4e4316dd_236204cuda3std3__45__cpo6cbeginE:
	.zero		1
	.type		_ZN40_INTERNAL_e01a3bf1_4_k_cu_4e4316dd_236204cuda3std3__48in_placeE,@object
	.size		_ZN40_INTERNAL_e01a3bf1_4_k_cu_4e4316dd_236204cuda3std3__48in_placeE,(_ZN40_INTERNAL_e01a3bf1_4_k_cu_4e4316dd_236204cuda3std6ranges3__45__cpo9iter_moveE - _ZN40_INTERNAL_e01a3bf1_4_k_cu_4e4316dd_236204cuda3std3__48in_placeE)
_ZN40_INTERNAL_e01a3bf1_4_k_cu_4e4316dd_236204cuda3std3__48in_placeE:
	.zero		1
	.type		_ZN40_INTERNAL_e01a3bf1_4_k_cu_4e4316dd_236204cuda3std6ranges3__45__cpo9iter_moveE,@object
	.size		_ZN40_INTERNAL_e01a3bf1_4_k_cu_4e4316dd_236204cuda3std6ranges3__45__cpo9iter_moveE,(_ZN40_INTERNAL_e01a3bf1_4_k_cu_4e4316dd_236204cuda3std3__45__cpo5beginE - _ZN40_INTERNAL_e01a3bf1_4_k_cu_4e4316dd_236204cuda3std6ranges3__45__cpo9iter_moveE)
_ZN40_INTERNAL_e01a3bf1_4_k_cu_4e4316dd_236204cuda3std6ranges3__45__cpo9iter_moveE:
	.zero		1
	.type		_ZN40_INTERNAL_e01a3bf1_4_k_cu_4e4316dd_236204cuda3std3__45__cpo5beginE,@object
	.size		_ZN40_INTERNAL_e01a3bf1_4_k_cu_4e4316dd_236204cuda3std3__45__cpo5beginE,(_ZN40_INTERNAL_e01a3bf1_4_k_cu_4e4316dd_236204cuda3std3__442_GLOBAL__N__e01a3bf1_4_k_cu_4e4316dd_236206ignoreE - _ZN40_INTERNAL_e01a3bf1_4_k_cu_4e4316dd_236204cuda3std3__45__cpo5beginE)
_ZN40_INTERNAL_e01a3bf1_4_k_cu_4e4316dd_236204cuda3std3__45__cpo5beginE:
	.zero		1
	.type		_ZN40_INTERNAL_e01a3bf1_4_k_cu_4e4316dd_236204cuda3std3__442_GLOBAL__N__e01a3bf1_4_k_cu_4e4316dd_236206ignoreE,@object
	.size		_ZN40_INTERNAL_e01a3bf1_4_k_cu_4e4316dd_236204cuda3std3__442_GLOBAL__N__e01a3bf1_4_k_cu_4e4316dd_236206ignoreE,(_ZN40_INTERNAL_e01a3bf1_4_k_cu_4e4316dd_236204cute7productE - _ZN40_INTERNAL_e01a3bf1_4_k_cu_4e4316dd_236204cuda3std3__442_GLOBAL__N__e01a3bf1_4_k_cu_4e4316dd_236206ignoreE)
_ZN40_INTERNAL_e01a3bf1_4_k_cu_4e4316dd_236204cuda3std3__442_GLOBAL__N__e01a3bf1_4_k_cu_4e4316dd_236206ignoreE:
	.zero		1
	.type		_ZN40_INTERNAL_e01a3bf1_4_k_cu_4e4316dd_236204cute7productE,@object
	.size		_ZN40_INTERNAL_e01a3bf1_4_k_cu_4e4316dd_236204cute7productE,(_ZN40_INTERNAL_e01a3bf1_4_k_cu_4e4316dd_236204cuda3std3__45__cpo3endE - _ZN40_INTERNAL_e01a3bf1_4_k_cu_4e4316dd_236204cute7productE)
_ZN40_INTERNAL_e01a3bf1_4_k_cu_4e4316dd_236204cute7productE:
	.zero		1
	.type		_ZN40_INTERNAL_e01a3bf1_4_k_cu_4e4316dd_236204cuda3std3__45__cpo3endE,@object
	.size		_ZN40_INTERNAL_e01a3bf1_4_k_cu_4e4316dd_236204cuda3std3__45__cpo3endE,(_ZN40_INTERNAL_e01a3bf1_4_k_cu_4e4316dd_236204cuda3std3__419piecewise_constructE - _ZN40_INTERNAL_e01a3bf1_4_k_cu_4e4316dd_236204cuda3std3__45__cpo3endE)
_ZN40_INTERNAL_e01a3bf1_4_k_cu_4e4316dd_236204cuda3std3__45__cpo3endE:
	.zero		1
	.type		_ZN40_INTERNAL_e01a3bf1_4_k_cu_4e4316dd_236204cuda3std3__419piecewise_constructE,@object
	.size		_ZN40_INTERNAL_e01a3bf1_4_k_cu_4e4316dd_236204cuda3std3__419piecewise_constructE,(_ZN40_INTERNAL_e01a3bf1_4_k_cu_4e4316dd_236204cuda3std3__45__cpo4cendE - _ZN40_INTERNAL_e01a3bf1_4_k_cu_4e4316dd_236204cuda3std3__419piecewise_constructE)
_ZN40_INTERNAL_e01a3bf1_4_k_cu_4e4316dd_236204cuda3std3__419piecewise_constructE:
	.zero		1
	.type		_ZN40_INTERNAL_e01a3bf1_4_k_cu_4e4316dd_236204cuda3std3__45__cpo4cendE,@object
	.size		_ZN40_INTERNAL_e01a3bf1_4_k_cu_4e4316dd_236204cuda3std3__45__cpo4cendE,(_ZN40_INTERNAL_e01a3bf1_4_k_cu_4e4316dd_236204cuda3std6ranges3__45__cpo4swapE - _ZN40_INTERNAL_e01a3bf1_4_k_cu_4e4316dd_236204cuda3std3__45__cpo4cendE)
_ZN40_INTERNAL_e01a3bf1_4_k_cu_4e4316dd_236204cuda3std3__45__cpo4cendE:
	.zero		1
	.type		_ZN40_INTERNAL_e01a3bf1_4_k_cu_4e4316dd_236204cuda3std6ranges3__45__cpo4swapE,@object
	.size		_ZN40_INTERNAL_e01a3bf1_4_k_cu_4e4316dd_236204cuda3std6ranges3__45__cpo4swapE,(.L_8 - _ZN40_INTERNAL_e01a3bf1_4_k_cu_4e4316dd_236204cuda3std6ranges3__45__cpo4swapE)
_ZN40_INTERNAL_e01a3bf1_4_k_cu_4e4316dd_236204cuda3std6ranges3__45__cpo4swapE:
	.zero		1
.L_8:


//--------------------- .nv.constant0._ZN7cutlass13device_kernelINS_4gemm6kernel13GemmUniversalIN4cute5tupleIJiiiiEEENS1_10collective13CollectiveMmaINS1_34MainloopSm90TmaGmmaWarpSpecializedILi4ENS5_IJNS4_1CILi1EEESB_SB_EEENS1_35KernelTmaWarpSpecializedCooperativeEEENS5_IJNSA_ILi128EEENSA_ILi256EEENSA_ILi64EEEEEENS_6half_tENS5_IJSB_llEEESJ_SK_NS4_8TiledMMAINS4_8MMA_AtomIJNS4_4SM904GMMA26MMA_64x256x16_F32F16F16_SSILNSO_5MajorE1ELSQ_1ELNSO_7ScaleInE1ELSR_1EEEEEENS4_6LayoutINS5_IJNSA_ILi2EEESB_SB_EEENS5_IJSB_NSA_ILi0EEESX_EEEEENS5_IJNS4_10UnderscoreES10_S10_EEEEENS4_13SM90_TMA_LOADENS4_14ComposedLayoutINS4_7SwizzleILi3ELi4ELi3EEENS4_18smem_ptr_flag_bitsILi16EEENSU_INS5_IJSH_NSA_ILi8EEEEEENS5_IJSB_SH_EEEEEEEvNS4_8identityES13_S1D_vS1E_EENS_8epilogue10collective6detail29Sm90TmaWarpSpecializedAdapterINS1H_15DefaultEpilogueISJ_NS5_IJlSB_lEEES1L_NS1G_6thread17LinearCombinationISJ_Li1EffLNS1M_9ScaleType4KindE0ELNS_15FloatRoundStyleE2ESJ_EENS1_15EpilogueDefaultEEEEEvvEEEEvNT_6ParamsE --------------------------
	.section	.nv.constant0._ZN7cutlass13device_kernelINS_4gemm6kernel13GemmUniversalIN4cute5tupleIJiiiiEEENS1_10collective13CollectiveMmaINS1_34MainloopSm90TmaGmmaWarpSpecializedILi4ENS5_IJNS4_1CILi1EEESB_SB_EEENS1_35KernelTmaWarpSpecializedCooperativeEEENS5_IJNSA_ILi128EEENSA_ILi256EEENSA_ILi64EEEEEENS_6half_tENS5_IJSB_llEEESJ_SK_NS4_8TiledMMAINS4_8MMA_AtomIJNS4_4SM904GMMA26MMA_64x256x16_F32F16F16_SSILNSO_5MajorE1ELSQ_1ELNSO_7ScaleInE1ELSR_1EEEEEENS4_6LayoutINS5_IJNSA_ILi2EEESB_SB_EEENS5_IJSB_NSA_ILi0EEESX_EEEEENS5_IJNS4_10UnderscoreES10_S10_EEEEENS4_13SM90_TMA_LOADENS4_14ComposedLayoutINS4_7SwizzleILi3ELi4ELi3EEENS4_18smem_ptr_flag_bitsILi16EEENSU_INS5_IJSH_NSA_ILi8EEEEEENS5_IJSB_SH_EEEEEEEvNS4_8identityES13_S1D_vS1E_EENS_8epilogue10collective6detail29Sm90TmaWarpSpecializedAdapterINS1H_15DefaultEpilogueISJ_NS5_IJlSB_lEEES1L_NS1G_6thread17LinearCombinationISJ_Li1EffLNS1M_9ScaleType4KindE0ELNS_15FloatRoundStyleE2ESJ_EENS1_15EpilogueDefaultEEEEEvvEEEEvNT_6ParamsE,"a",@progbits
	.sectionflags	@""
	.align	4
.nv.constant0._ZN7cutlass13device_kernelINS_4gemm6kernel13GemmUniversalIN4cute5tupleIJiiiiEEENS1_10collective13CollectiveMmaINS1_34MainloopSm90TmaGmmaWarpSpecializedILi4ENS5_IJNS4_1CILi1EEESB_SB_EEENS1_35KernelTmaWarpSpecializedCooperativeEEENS5_IJNSA_ILi128EEENSA_ILi256EEENSA_ILi64EEEEEENS_6half_tENS5_IJSB_llEEESJ_SK_NS4_8TiledMMAINS4_8MMA_AtomIJNS4_4SM904GMMA26MMA_64x256x16_F32F16F16_SSILNSO_5MajorE1ELSQ_1ELNSO_7ScaleInE1ELSR_1EEEEEENS4_6LayoutINS5_IJNSA_ILi2EEESB_SB_EEENS5_IJSB_NSA_ILi0EEESX_EEEEENS5_IJNS4_10UnderscoreES10_S10_EEEEENS4_13SM90_TMA_LOADENS4_14ComposedLayoutINS4_7SwizzleILi3ELi4ELi3EEENS4_18smem_ptr_flag_bitsILi16EEENSU_INS5_IJSH_NSA_ILi8EEEEEENS5_IJSB_SH_EEEEEEEvNS4_8identityES13_S1D_vS1E_EENS_8epilogue10collective6detail29Sm90TmaWarpSpecializedAdapterINS1H_15DefaultEpilogueISJ_NS5_IJlSB_lEEES1L_NS1G_6thread17LinearCombinationISJ_Li1EffLNS1M_9ScaleType4KindE0ELNS_15FloatRoundStyleE2ESJ_EENS1_15EpilogueDefaultEEEEEvvEEEEvNT_6ParamsE:
	.zero		1664


//--------------------- SYMBOLS --------------------------

	.type		.nv.reservedSmem.offset0,@object
	.size		.nv.reservedSmem.offset0,0x4
	.type		__assertfail,@function
